//
// Generated by NVIDIA NVVM Compiler
//
// Compiler Build ID: CL-36424714
// Cuda compilation tools, release 13.0, V13.0.88
// Based on NVVM 20.0.0
//

.version 9.0
.target sm_100
.address_size 64

	// .globl	_Z27bit_reversal_reorder_kernelPN6thrust24THRUST_300001_SM_1000_NS7complexIdEES3_Pii
.func  (.param .align 16 .b8 func_retval0[16]) __internal_trig_reduction_slowpathd
(
	.param .b64 __internal_trig_reduction_slowpathd_param_0
)
;
.global .align 1 .b8 _ZN34_INTERNAL_91ceacde_4_k_cu_f2bbf3e94cuda3std3__45__cpo5beginE[1];
.global .align 1 .b8 _ZN34_INTERNAL_91ceacde_4_k_cu_f2bbf3e94cuda3std3__45__cpo3endE[1];
.global .align 1 .b8 _ZN34_INTERNAL_91ceacde_4_k_cu_f2bbf3e94cuda3std3__45__cpo6cbeginE[1];
.global .align 1 .b8 _ZN34_INTERNAL_91ceacde_4_k_cu_f2bbf3e94cuda3std3__45__cpo4cendE[1];
.global .align 1 .b8 _ZN34_INTERNAL_91ceacde_4_k_cu_f2bbf3e94cuda3std3__45__cpo6rbeginE[1];
.global .align 1 .b8 _ZN34_INTERNAL_91ceacde_4_k_cu_f2bbf3e94cuda3std3__45__cpo4rendE[1];
.global .align 1 .b8 _ZN34_INTERNAL_91ceacde_4_k_cu_f2bbf3e94cuda3std3__45__cpo7crbeginE[1];
.global .align 1 .b8 _ZN34_INTERNAL_91ceacde_4_k_cu_f2bbf3e94cuda3std3__45__cpo5crendE[1];
.global .align 1 .b8 _ZN34_INTERNAL_91ceacde_4_k_cu_f2bbf3e94cuda3std3__436_GLOBAL__N__91ceacde_4_k_cu_f2bbf3e96ignoreE[1];
.global .align 1 .b8 _ZN34_INTERNAL_91ceacde_4_k_cu_f2bbf3e94cuda3std3__419piecewise_constructE[1];
.global .align 1 .b8 _ZN34_INTERNAL_91ceacde_4_k_cu_f2bbf3e94cuda3std3__48in_placeE[1];
.global .align 1 .b8 _ZN34_INTERNAL_91ceacde_4_k_cu_f2bbf3e94cuda3std3__420unreachable_sentinelE[1];
.global .align 1 .b8 _ZN34_INTERNAL_91ceacde_4_k_cu_f2bbf3e94cuda3std6ranges3__45__cpo4swapE[1];
.global .align 1 .b8 _ZN34_INTERNAL_91ceacde_4_k_cu_f2bbf3e94cuda3std6ranges3__45__cpo9iter_moveE[1];
.global .align 1 .b8 _ZN34_INTERNAL_91ceacde_4_k_cu_f2bbf3e94cuda3std6ranges3__45__cpo5beginE[1];
.global .align 1 .b8 _ZN34_INTERNAL_91ceacde_4_k_cu_f2bbf3e94cuda3std6ranges3__45__cpo3endE[1];
.global .align 1 .b8 _ZN34_INTERNAL_91ceacde_4_k_cu_f2bbf3e94cuda3std6ranges3__45__cpo6cbeginE[1];
.global .align 1 .b8 _ZN34_INTERNAL_91ceacde_4_k_cu_f2bbf3e94cuda3std6ranges3__45__cpo4cendE[1];
.global .align 1 .b8 _ZN34_INTERNAL_91ceacde_4_k_cu_f2bbf3e94cuda3std6ranges3__45__cpo7advanceE[1];
.global .align 1 .b8 _ZN34_INTERNAL_91ceacde_4_k_cu_f2bbf3e94cuda3std6ranges3__45__cpo9iter_swapE[1];
.global .align 1 .b8 _ZN34_INTERNAL_91ceacde_4_k_cu_f2bbf3e94cuda3std6ranges3__45__cpo4nextE[1];
.global .align 1 .b8 _ZN34_INTERNAL_91ceacde_4_k_cu_f2bbf3e94cuda3std6ranges3__45__cpo4prevE[1];
.global .align 1 .b8 _ZN34_INTERNAL_91ceacde_4_k_cu_f2bbf3e94cuda3std6ranges3__45__cpo4dataE[1];
.global .align 1 .b8 _ZN34_INTERNAL_91ceacde_4_k_cu_f2bbf3e94cuda3std6ranges3__45__cpo5cdataE[1];
.global .align 1 .b8 _ZN34_INTERNAL_91ceacde_4_k_cu_f2bbf3e94cuda3std6ranges3__45__cpo4sizeE[1];
.global .align 1 .b8 _ZN34_INTERNAL_91ceacde_4_k_cu_f2bbf3e94cuda3std6ranges3__45__cpo5ssizeE[1];
.global .align 1 .b8 _ZN34_INTERNAL_91ceacde_4_k_cu_f2bbf3e94cuda3std6ranges3__45__cpo8distanceE[1];
.global .align 1 .b8 _ZN34_INTERNAL_91ceacde_4_k_cu_f2bbf3e96thrust24THRUST_300001_SM_1000_NS6system6detail10sequential3seqE[1];
.global .align 8 .b8 __cudart_i2opi_d[144] = {8, 93, 141, 31, 177, 95, 251, 107, 234, 146, 82, 138, 247, 57, 7, 61, 123, 241, 229, 235, 199, 186, 39, 117, 45, 234, 95, 158, 102, 63, 70, 79, 183, 9, 203, 39, 207, 126, 54, 109, 31, 109, 10, 90, 139, 17, 47, 239, 15, 152, 5, 222, 255, 151, 248, 31, 59, 40, 249, 189, 139, 95, 132, 156, 244, 57, 83, 131, 57, 214, 145, 57, 65, 126, 95, 180, 38, 112, 156, 233, 132, 68, 187, 46, 245, 53, 130, 232, 62, 167, 41, 177, 28, 235, 29, 254, 28, 146, 209, 9, 234, 46, 73, 6, 224, 210, 77, 66, 58, 110, 36, 183, 97, 197, 187, 222, 171, 99, 81, 254, 65, 144, 67, 60, 153, 149, 98, 219, 192, 221, 52, 245, 209, 87, 39, 252, 41, 21, 68, 78, 110, 131, 249, 162};
.global .align 16 .b8 __cudart_sin_cos_coeffs[128] = {70, 210, 176, 44, 241, 229, 90, 190, 146, 227, 172, 105, 227, 29, 199, 62, 161, 98, 219, 25, 160, 1, 42, 191, 24, 8, 17, 17, 17, 17, 129, 63, 84, 85, 85, 85, 85, 85, 197, 191, 0, 0, 0, 0, 0, 0, 0, 0, 0, 0, 0, 0, 0, 0, 0, 0, 100, 129, 253, 32, 131, 255, 168, 189, 40, 133, 239, 193, 167, 238, 33, 62, 217, 230, 6, 142, 79, 126, 146, 190, 233, 188, 221, 25, 160, 1, 250, 62, 71, 93, 193, 22, 108, 193, 86, 191, 81, 85, 85, 85, 85, 85, 165, 63, 0, 0, 0, 0, 0, 0, 224, 191, 0, 0, 0, 0, 0, 0, 240, 63};

.visible .entry _Z27bit_reversal_reorder_kernelPN6thrust24THRUST_300001_SM_1000_NS7complexIdEES3_Pii(
	.param .u64 .ptr .align 1 _Z27bit_reversal_reorder_kernelPN6thrust24THRUST_300001_SM_1000_NS7complexIdEES3_Pii_param_0,
	.param .u64 .ptr .align 1 _Z27bit_reversal_reorder_kernelPN6thrust24THRUST_300001_SM_1000_NS7complexIdEES3_Pii_param_1,
	.param .u64 .ptr .align 1 _Z27bit_reversal_reorder_kernelPN6thrust24THRUST_300001_SM_1000_NS7complexIdEES3_Pii_param_2,
	.param .u32 _Z27bit_reversal_reorder_kernelPN6thrust24THRUST_300001_SM_1000_NS7complexIdEES3_Pii_param_3
)
{
	.reg .pred 	%p<2>;
	.reg .b32 	%r<7>;
	.reg .b64 	%rd<13>;
	.reg .b64 	%fd<3>;

	ld.param.u64 	%rd1, [_Z27bit_reversal_reorder_kernelPN6thrust24THRUST_300001_SM_1000_NS7complexIdEES3_Pii_param_0];
	ld.param.u64 	%rd2, [_Z27bit_reversal_reorder_kernelPN6thrust24THRUST_300001_SM_1000_NS7complexIdEES3_Pii_param_1];
	ld.param.u64 	%rd3, [_Z27bit_reversal_reorder_kernelPN6thrust24THRUST_300001_SM_1000_NS7complexIdEES3_Pii_param_2];
	ld.param.u32 	%r2, [_Z27bit_reversal_reorder_kernelPN6thrust24THRUST_300001_SM_1000_NS7complexIdEES3_Pii_param_3];
	mov.u32 	%r3, %ctaid.x;
	mov.u32 	%r4, %ntid.x;
	mov.u32 	%r5, %tid.x;
	mad.lo.s32 	%r1, %r3, %r4, %r5;
	setp.ge.s32 	%p1, %r1, %r2;
	@%p1 bra 	$L__BB0_2;
	cvta.to.global.u64 	%rd4, %rd3;
	cvta.to.global.u64 	%rd5, %rd1;
	cvta.to.global.u64 	%rd6, %rd2;
	mul.wide.s32 	%rd7, %r1, 4;
	add.s64 	%rd8, %rd4, %rd7;
	ld.global.u32 	%r6, [%rd8];
	mul.wide.s32 	%rd9, %r6, 16;
	add.s64 	%rd10, %rd6, %rd9;
	mul.wide.s32 	%rd11, %r1, 16;
	add.s64 	%rd12, %rd5, %rd11;
	ld.global.v2.f64 	{%fd1, %fd2}, [%rd12];
	st.global.v2.f64 	[%rd10], {%fd1, %fd2};
$L__BB0_2:
	ret;

}
	// .globl	_Z10fft_kernelPN6thrust24THRUST_300001_SM_1000_NS7complexIdEEii
.visible .entry _Z10fft_kernelPN6thrust24THRUST_300001_SM_1000_NS7complexIdEEii(
	.param .u64 .ptr .align 1 _Z10fft_kernelPN6thrust24THRUST_300001_SM_1000_NS7complexIdEEii_param_0,
	.param .u32 _Z10fft_kernelPN6thrust24THRUST_300001_SM_1000_NS7complexIdEEii_param_1,
	.param .u32 _Z10fft_kernelPN6thrust24THRUST_300001_SM_1000_NS7complexIdEEii_param_2
)
{
	.reg .pred 	%p<13>;
	.reg .b32 	%r<59>;
	.reg .b32 	%f<3>;
	.reg .b64 	%rd<16>;
	.reg .b64 	%fd<109>;

	ld.param.u64 	%rd1, [_Z10fft_kernelPN6thrust24THRUST_300001_SM_1000_NS7complexIdEEii_param_0];
	ld.param.u32 	%r16, [_Z10fft_kernelPN6thrust24THRUST_300001_SM_1000_NS7complexIdEEii_param_1];
	ld.param.u32 	%r15, [_Z10fft_kernelPN6thrust24THRUST_300001_SM_1000_NS7complexIdEEii_param_2];
	mov.u32 	%r17, %ctaid.x;
	mov.u32 	%r18, %ntid.x;
	mov.u32 	%r19, %tid.x;
	mad.lo.s32 	%r1, %r17, %r18, %r19;
	shr.u32 	%r20, %r16, 31;
	add.s32 	%r21, %r16, %r20;
	shr.s32 	%r22, %r21, 1;
	setp.ge.s32 	%p1, %r1, %r22;
	@%p1 bra 	$L__BB1_16;
	mov.b32 	%r23, 1;
	shl.b32 	%r24, %r23, %r15;
	shr.s32 	%r2, %r24, 1;
	div.s32 	%r25, %r1, %r2;
	mul.lo.s32 	%r26, %r25, %r2;
	sub.s32 	%r27, %r1, %r26;
	shl.b32 	%r28, %r25, %r15;
	add.s32 	%r3, %r28, %r27;
	cvt.rn.f64.s32 	%fd18, %r27;
	mul.f64 	%fd19, %fd18, 0dC01921FB54442D18;
	cvt.rn.f64.s32 	%fd20, %r24;
	div.rn.f64 	%fd108, %fd19, %fd20;
	mov.b64 	%rd2, %fd108;
	mov.b64 	{%r29, %r30}, %rd2;
	and.b32  	%r31, %r30, 2147483647;
	or.b32  	%r32, %r31, %r29;
	setp.ne.s32 	%p2, %r32, 0;
	@%p2 bra 	$L__BB1_5;
	mov.f64 	%fd71, 0d4338000000000000;
	{
	.reg .b32 %temp; 
	mov.b64 	{%r4, %temp}, %fd71;
	}
	mov.f64 	%fd72, 0dC338000000000000;
	add.rn.f64 	%fd73, %fd71, %fd72;
	fma.rn.f64 	%fd74, %fd73, 0dBFE62E42FEFA39EF, 0d0000000000000000;
	fma.rn.f64 	%fd75, %fd73, 0dBC7ABC9E3B39803F, %fd74;
	fma.rn.f64 	%fd76, %fd75, 0d3E5ADE1569CE2BDF, 0d3E928AF3FCA213EA;
	fma.rn.f64 	%fd77, %fd76, %fd75, 0d3EC71DEE62401315;
	fma.rn.f64 	%fd78, %fd77, %fd75, 0d3EFA01997C89EB71;
	fma.rn.f64 	%fd79, %fd78, %fd75, 0d3F2A01A014761F65;
	fma.rn.f64 	%fd80, %fd79, %fd75, 0d3F56C16C1852B7AF;
	fma.rn.f64 	%fd81, %fd80, %fd75, 0d3F81111111122322;
	fma.rn.f64 	%fd82, %fd81, %fd75, 0d3FA55555555502A1;
	fma.rn.f64 	%fd83, %fd82, %fd75, 0d3FC5555555555511;
	fma.rn.f64 	%fd84, %fd83, %fd75, 0d3FE000000000000B;
	fma.rn.f64 	%fd85, %fd84, %fd75, 0d3FF0000000000000;
	fma.rn.f64 	%fd86, %fd85, %fd75, 0d3FF0000000000000;
	{
	.reg .b32 %temp; 
	mov.b64 	{%r5, %temp}, %fd86;
	}
	{
	.reg .b32 %temp; 
	mov.b64 	{%temp, %r6}, %fd86;
	}
	shl.b32 	%r43, %r4, 20;
	add.s32 	%r44, %r43, %r6;
	mov.b64 	%fd107, {%r5, %r44};
	mov.f64 	%fd87, 0d0000000000000000;
	{
	.reg .b32 %temp; 
	mov.b64 	{%temp, %r45}, %fd87;
	}
	mov.b32 	%f2, %r45;
	abs.f32 	%f1, %f2;
	setp.lt.f32 	%p11, %f1, 0f4086232B;
	@%p11 bra 	$L__BB1_15;
	setp.geu.f32 	%p12, %f1, 0f40874800;
	mov.f64 	%fd107, 0d7FF0000000000000;
	@%p12 bra 	$L__BB1_15;
	shr.u32 	%r46, %r4, 31;
	add.s32 	%r47, %r4, %r46;
	shr.s32 	%r48, %r47, 1;
	shl.b32 	%r49, %r48, 20;
	add.s32 	%r50, %r6, %r49;
	mov.b64 	%fd89, {%r5, %r50};
	sub.s32 	%r51, %r4, %r48;
	shl.b32 	%r52, %r51, 20;
	add.s32 	%r53, %r52, 1072693248;
	mov.b32 	%r54, 0;
	mov.b64 	%fd90, {%r54, %r53};
	mul.f64 	%fd107, %fd90, %fd89;
	bra.uni 	$L__BB1_15;
$L__BB1_5:
	abs.f64 	%fd4, %fd108;
	setp.neu.f64 	%p3, %fd4, 0d7FF0000000000000;
	@%p3 bra 	$L__BB1_7;
	mov.f64 	%fd26, 0d0000000000000000;
	mul.rn.f64 	%fd105, %fd108, %fd26;
	mov.b32 	%r57, 1;
	bra.uni 	$L__BB1_10;
$L__BB1_7:
	mul.f64 	%fd21, %fd108, 0d3FE45F306DC9C883;
	cvt.rni.s32.f64 	%r56, %fd21;
	cvt.rn.f64.s32 	%fd22, %r56;
	fma.rn.f64 	%fd23, %fd22, 0dBFF921FB54442D18, %fd108;
	fma.rn.f64 	%fd24, %fd22, 0dBC91A62633145C00, %fd23;
	fma.rn.f64 	%fd105, %fd22, 0dB97B839A252049C0, %fd24;
	setp.ltu.f64 	%p4, %fd4, 0d41E0000000000000;
	@%p4 bra 	$L__BB1_9;
	{ // callseq 0, 0
	.param .b64 param0;
	st.param.f64 	[param0], %fd108;
	.param .align 16 .b8 retval0[16];
	call.uni (retval0), 
	__internal_trig_reduction_slowpathd, 
	(
	param0
	);
	ld.param.f64 	%fd105, [retval0];
	ld.param.b32 	%r56, [retval0+8];
	} // callseq 0
$L__BB1_9:
	add.s32 	%r57, %r56, 1;
$L__BB1_10:
	setp.neu.f64 	%p5, %fd4, 0d7FF0000000000000;
	shl.b32 	%r35, %r57, 6;
	cvt.u64.u32 	%rd3, %r35;
	and.b64  	%rd4, %rd3, 64;
	mov.u64 	%rd5, __cudart_sin_cos_coeffs;
	add.s64 	%rd6, %rd5, %rd4;
	mul.rn.f64 	%fd27, %fd105, %fd105;
	and.b32  	%r36, %r57, 1;
	setp.eq.b32 	%p6, %r36, 1;
	selp.f64 	%fd28, 0dBDA8FF8320FD8164, 0d3DE5DB65F9785EBA, %p6;
	ld.global.nc.v2.f64 	{%fd29, %fd30}, [%rd6];
	fma.rn.f64 	%fd31, %fd28, %fd27, %fd29;
	fma.rn.f64 	%fd32, %fd31, %fd27, %fd30;
	ld.global.nc.v2.f64 	{%fd33, %fd34}, [%rd6+16];
	fma.rn.f64 	%fd35, %fd32, %fd27, %fd33;
	fma.rn.f64 	%fd36, %fd35, %fd27, %fd34;
	ld.global.nc.v2.f64 	{%fd37, %fd38}, [%rd6+32];
	fma.rn.f64 	%fd39, %fd36, %fd27, %fd37;
	fma.rn.f64 	%fd40, %fd39, %fd27, %fd38;
	fma.rn.f64 	%fd41, %fd40, %fd105, %fd105;
	fma.rn.f64 	%fd42, %fd40, %fd27, 0d3FF0000000000000;
	selp.f64 	%fd43, %fd42, %fd41, %p6;
	and.b32  	%r37, %r57, 2;
	setp.eq.s32 	%p7, %r37, 0;
	mov.f64 	%fd44, 0d0000000000000000;
	sub.f64 	%fd45, %fd44, %fd43;
	selp.f64 	%fd107, %fd43, %fd45, %p7;
	@%p5 bra 	$L__BB1_12;
	mov.f64 	%fd51, 0d0000000000000000;
	mul.rn.f64 	%fd106, %fd108, %fd51;
	mov.b32 	%r58, 0;
	bra.uni 	$L__BB1_14;
$L__BB1_12:
	mul.f64 	%fd46, %fd108, 0d3FE45F306DC9C883;
	cvt.rni.s32.f64 	%r58, %fd46;
	cvt.rn.f64.s32 	%fd47, %r58;
	fma.rn.f64 	%fd48, %fd47, 0dBFF921FB54442D18, %fd108;
	fma.rn.f64 	%fd49, %fd47, 0dBC91A62633145C00, %fd48;
	fma.rn.f64 	%fd106, %fd47, 0dB97B839A252049C0, %fd49;
	setp.ltu.f64 	%p8, %fd4, 0d41E0000000000000;
	@%p8 bra 	$L__BB1_14;
	{ // callseq 1, 0
	.param .b64 param0;
	st.param.f64 	[param0], %fd108;
	.param .align 16 .b8 retval0[16];
	call.uni (retval0), 
	__internal_trig_reduction_slowpathd, 
	(
	param0
	);
	ld.param.f64 	%fd106, [retval0];
	ld.param.b32 	%r58, [retval0+8];
	} // callseq 1
$L__BB1_14:
	shl.b32 	%r40, %r58, 6;
	cvt.u64.u32 	%rd7, %r40;
	and.b64  	%rd8, %rd7, 64;
	add.s64 	%rd10, %rd5, %rd8;
	mul.rn.f64 	%fd52, %fd106, %fd106;
	and.b32  	%r41, %r58, 1;
	setp.eq.b32 	%p9, %r41, 1;
	selp.f64 	%fd53, 0dBDA8FF8320FD8164, 0d3DE5DB65F9785EBA, %p9;
	ld.global.nc.v2.f64 	{%fd54, %fd55}, [%rd10];
	fma.rn.f64 	%fd56, %fd53, %fd52, %fd54;
	fma.rn.f64 	%fd57, %fd56, %fd52, %fd55;
	ld.global.nc.v2.f64 	{%fd58, %fd59}, [%rd10+16];
	fma.rn.f64 	%fd60, %fd57, %fd52, %fd58;
	fma.rn.f64 	%fd61, %fd60, %fd52, %fd59;
	ld.global.nc.v2.f64 	{%fd62, %fd63}, [%rd10+32];
	fma.rn.f64 	%fd64, %fd61, %fd52, %fd62;
	fma.rn.f64 	%fd65, %fd64, %fd52, %fd63;
	fma.rn.f64 	%fd66, %fd65, %fd106, %fd106;
	fma.rn.f64 	%fd67, %fd65, %fd52, 0d3FF0000000000000;
	selp.f64 	%fd68, %fd67, %fd66, %p9;
	and.b32  	%r42, %r58, 2;
	setp.eq.s32 	%p10, %r42, 0;
	mov.f64 	%fd69, 0d0000000000000000;
	sub.f64 	%fd70, %fd69, %fd68;
	selp.f64 	%fd108, %fd68, %fd70, %p10;
$L__BB1_15:
	cvta.to.global.u64 	%rd11, %rd1;
	add.s32 	%r55, %r3, %r2;
	mul.wide.s32 	%rd12, %r55, 16;
	add.s64 	%rd13, %rd11, %rd12;
	ld.global.v2.f64 	{%fd91, %fd92}, [%rd13];
	mul.f64 	%fd93, %fd107, %fd91;
	mul.f64 	%fd94, %fd108, %fd92;
	sub.f64 	%fd95, %fd93, %fd94;
	mul.f64 	%fd96, %fd108, %fd91;
	fma.rn.f64 	%fd97, %fd107, %fd92, %fd96;
	mul.wide.s32 	%rd14, %r3, 16;
	add.s64 	%rd15, %rd11, %rd14;
	ld.global.v2.f64 	{%fd98, %fd99}, [%rd15];
	add.f64 	%fd100, %fd98, %fd95;
	add.f64 	%fd101, %fd99, %fd97;
	st.global.v2.f64 	[%rd15], {%fd100, %fd101};
	sub.f64 	%fd102, %fd98, %fd95;
	sub.f64 	%fd103, %fd99, %fd97;
	st.global.v2.f64 	[%rd13], {%fd102, %fd103};
$L__BB1_16:
	ret;

}
	// .globl	_Z23center_frequency_kernelPN6thrust24THRUST_300001_SM_1000_NS7complexIdEEii
.visible .entry _Z23center_frequency_kernelPN6thrust24THRUST_300001_SM_1000_NS7complexIdEEii(
	.param .u64 .ptr .align 1 _Z23center_frequency_kernelPN6thrust24THRUST_300001_SM_1000_NS7complexIdEEii_param_0,
	.param .u32 _Z23center_frequency_kernelPN6thrust24THRUST_300001_SM_1000_NS7complexIdEEii_param_1,
	.param .u32 _Z23center_frequency_kernelPN6thrust24THRUST_300001_SM_1000_NS7complexIdEEii_param_2
)
{
	.reg .pred 	%p<4>;
	.reg .b32 	%r<25>;
	.reg .b64 	%rd<11>;
	.reg .b64 	%fd<9>;

	ld.param.u64 	%rd1, [_Z23center_frequency_kernelPN6thrust24THRUST_300001_SM_1000_NS7complexIdEEii_param_0];
	ld.param.u32 	%r6, [_Z23center_frequency_kernelPN6thrust24THRUST_300001_SM_1000_NS7complexIdEEii_param_1];
	ld.param.u32 	%r5, [_Z23center_frequency_kernelPN6thrust24THRUST_300001_SM_1000_NS7complexIdEEii_param_2];
	mov.u32 	%r7, %ctaid.x;
	mov.u32 	%r8, %ntid.x;
	mov.u32 	%r9, %tid.x;
	mad.lo.s32 	%r1, %r7, %r8, %r9;
	mov.u32 	%r10, %ctaid.y;
	mov.u32 	%r11, %ntid.y;
	mov.u32 	%r12, %tid.y;
	mad.lo.s32 	%r13, %r10, %r11, %r12;
	shr.u32 	%r14, %r6, 31;
	add.s32 	%r15, %r6, %r14;
	shr.s32 	%r16, %r15, 1;
	shr.u32 	%r17, %r5, 31;
	add.s32 	%r18, %r5, %r17;
	shr.s32 	%r4, %r18, 1;
	setp.ge.s32 	%p1, %r1, %r4;
	setp.ge.s32 	%p2, %r13, %r16;
	or.pred  	%p3, %p1, %p2;
	@%p3 bra 	$L__BB2_2;
	cvta.to.global.u64 	%rd2, %rd1;
	mad.lo.s32 	%r19, %r5, %r13, %r1;
	add.s32 	%r20, %r16, %r13;
	mul.lo.s32 	%r21, %r20, %r5;
	add.s32 	%r22, %r4, %r1;
	add.s32 	%r23, %r21, %r22;
	add.s32 	%r24, %r21, %r1;
	mul.wide.s32 	%rd3, %r19, 16;
	add.s64 	%rd4, %rd2, %rd3;
	ld.global.v2.f64 	{%fd1, %fd2}, [%rd4];
	mul.wide.s32 	%rd5, %r4, 16;
	add.s64 	%rd6, %rd4, %rd5;
	ld.global.v2.f64 	{%fd3, %fd4}, [%rd6];
	mul.wide.s32 	%rd7, %r23, 16;
	add.s64 	%rd8, %rd2, %rd7;
	ld.global.v2.f64 	{%fd5, %fd6}, [%rd8];
	st.global.v2.f64 	[%rd4], {%fd5, %fd6};
	st.global.v2.f64 	[%rd8], {%fd1, %fd2};
	mul.wide.s32 	%rd9, %r24, 16;
	add.s64 	%rd10, %rd2, %rd9;
	ld.global.v2.f64 	{%fd7, %fd8}, [%rd10];
	st.global.v2.f64 	[%rd6], {%fd7, %fd8};
	st.global.v2.f64 	[%rd10], {%fd3, %fd4};
$L__BB2_2:
	ret;

}
	// .globl	_Z22convert_to_gray_kernelPhS_iii
.visible .entry _Z22convert_to_gray_kernelPhS_iii(
	.param .u64 .ptr .align 1 _Z22convert_to_gray_kernelPhS_iii_param_0,
	.param .u64 .ptr .align 1 _Z22convert_to_gray_kernelPhS_iii_param_1,
	.param .u32 _Z22convert_to_gray_kernelPhS_iii_param_2,
	.param .u32 _Z22convert_to_gray_kernelPhS_iii_param_3,
	.param .u32 _Z22convert_to_gray_kernelPhS_iii_param_4
)
{
	.reg .pred 	%p<4>;
	.reg .b16 	%rs<4>;
	.reg .b32 	%r<17>;
	.reg .b32 	%f<7>;
	.reg .b64 	%rd<9>;

	ld.param.u64 	%rd1, [_Z22convert_to_gray_kernelPhS_iii_param_0];
	ld.param.u64 	%rd2, [_Z22convert_to_gray_kernelPhS_iii_param_1];
	ld.param.u32 	%r5, [_Z22convert_to_gray_kernelPhS_iii_param_2];
	ld.param.u32 	%r3, [_Z22convert_to_gray_kernelPhS_iii_param_3];
	ld.param.u32 	%r4, [_Z22convert_to_gray_kernelPhS_iii_param_4];
	mov.u32 	%r7, %ctaid.x;
	mov.u32 	%r8, %ntid.x;
	mov.u32 	%r9, %tid.x;
	mad.lo.s32 	%r1, %r7, %r8, %r9;
	mov.u32 	%r10, %ctaid.y;
	mov.u32 	%r11, %ntid.y;
	mov.u32 	%r12, %tid.y;
	mad.lo.s32 	%r13, %r10, %r11, %r12;
	setp.ge.s32 	%p1, %r1, %r3;
	setp.ge.s32 	%p2, %r13, %r5;
	or.pred  	%p3, %p1, %p2;
	@%p3 bra 	$L__BB3_2;
	cvta.to.global.u64 	%rd3, %rd1;
	cvta.to.global.u64 	%rd4, %rd2;
	mad.lo.s32 	%r14, %r3, %r13, %r1;
	mul.lo.s32 	%r15, %r14, %r4;
	cvt.s64.s32 	%rd5, %r15;
	add.s64 	%rd6, %rd3, %rd5;
	ld.global.u8 	%rs1, [%rd6+2];
	ld.global.u8 	%rs2, [%rd6+1];
	ld.global.u8 	%rs3, [%rd6];
	cvt.rn.f32.u16 	%f1, %rs1;
	cvt.rn.f32.u16 	%f2, %rs2;
	mul.f32 	%f3, %f2, 0f3F1645A2;
	fma.rn.f32 	%f4, %f1, 0f3E991687, %f3;
	cvt.rn.f32.u16 	%f5, %rs3;
	fma.rn.f32 	%f6, %f5, 0f3DE978D5, %f4;
	cvt.rzi.u32.f32 	%r16, %f6;
	cvt.s64.s32 	%rd7, %r14;
	add.s64 	%rd8, %rd4, %rd7;
	st.global.u8 	[%rd8], %r16;
$L__BB3_2:
	ret;

}
.func  (.param .align 16 .b8 func_retval0[16]) __internal_trig_reduction_slowpathd(
	.param .b64 __internal_trig_reduction_slowpathd_param_0
)
{
	.local .align 8 .b8 	__local_depot4[40];
	.reg .b64 	%SP;
	.reg .b64 	%SPL;
	.reg .pred 	%p<10>;
	.reg .b32 	%r<47>;
	.reg .b64 	%rd<74>;
	.reg .b64 	%fd<5>;

	mov.u64 	%SPL, __local_depot4;
	ld.param.f64 	%fd4, [__internal_trig_reduction_slowpathd_param_0];
	add.u64 	%rd1, %SPL, 0;
	{
	.reg .b32 %temp; 
	mov.b64 	{%temp, %r1}, %fd4;
	}
	shr.u32 	%r2, %r1, 20;
	and.b32  	%r3, %r2, 2047;
	setp.eq.s32 	%p1, %r3, 2047;
	mov.b32 	%r46, 0;
	@%p1 bra 	$L__BB4_9;
	add.s32 	%r20, %r3, -1024;
	mov.b64 	%rd20, %fd4;
	shl.b64 	%rd2, %rd20, 11;
	shr.u32 	%r4, %r20, 6;
	sub.s32 	%r45, 15, %r4;
	sub.s32 	%r21, 19, %r4;
	setp.lt.u32 	%p2, %r20, 128;
	selp.b32 	%r6, 18, %r21, %p2;
	setp.ge.s32 	%p3, %r45, %r6;
	mov.b64 	%rd70, 0;
	@%p3 bra 	$L__BB4_4;
	add.s32 	%r23, %r6, %r4;
	neg.s32 	%r43, %r23;
	or.b64  	%rd3, %rd2, -9223372036854775808;
	mov.b64 	%rd70, 0;
	mov.b32 	%r42, 0;
	mov.u64 	%rd25, __cudart_i2opi_d;
	mov.u32 	%r44, %r45;
$L__BB4_3:
	.pragma "nounroll";
	mul.wide.s32 	%rd22, %r42, 8;
	add.s64 	%rd23, %rd1, %rd22;
	mul.wide.s32 	%rd24, %r44, 8;
	add.s64 	%rd26, %rd25, %rd24;
	ld.global.nc.u64 	%rd27, [%rd26];
	{
	.reg .u32 %r0, %r1, %r2, %r3, %alo, %ahi, %blo, %bhi, %clo, %chi;
	mov.b64 	{%alo,%ahi}, %rd27;
	mov.b64 	{%blo,%bhi}, %rd3;
	mov.b64 	{%clo,%chi}, %rd70;
	mad.lo.cc.u32 	%r0, %alo, %blo, %clo;
	madc.hi.cc.u32 	%r1, %alo, %blo, %chi;
	madc.hi.u32 	%r2, %alo, %bhi, 0;
	mad.lo.cc.u32 	%r1, %alo, %bhi, %r1;
	madc.hi.cc.u32 	%r2, %ahi, %blo, %r2;
	madc.hi.u32 	%r3, %ahi, %bhi, 0;
	mad.lo.cc.u32 	%r1, %ahi, %blo, %r1;
	madc.lo.cc.u32 	%r2, %ahi, %bhi, %r2;
	addc.u32 	%r3, %r3, 0;
	mov.b64 	%rd28, {%r0,%r1};
	mov.b64 	%rd70, {%r2,%r3};
	}
	st.local.u64 	[%rd23], %rd28;
	add.s32 	%r44, %r44, 1;
	add.s32 	%r43, %r43, 1;
	add.s32 	%r42, %r42, 1;
	setp.ne.s32 	%p4, %r43, -15;
	mov.u32 	%r45, %r6;
	@%p4 bra 	$L__BB4_3;
$L__BB4_4:
	cvt.s64.s32 	%rd29, %r45;
	cvt.u64.u32 	%rd30, %r4;
	add.s64 	%rd31, %rd30, %rd29;
	shl.b64 	%rd32, %rd31, 3;
	add.s64 	%rd33, %rd1, %rd32;
	st.local.u64 	[%rd33+-120], %rd70;
	and.b32  	%r15, %r2, 63;
	ld.local.u64 	%rd72, [%rd1+16];
	ld.local.u64 	%rd71, [%rd1+24];
	setp.eq.s32 	%p5, %r15, 0;
	@%p5 bra 	$L__BB4_6;
	shl.b64 	%rd34, %rd71, %r15;
	shr.u64 	%rd35, %rd72, 1;
	xor.b32  	%r24, %r15, 63;
	shr.u64 	%rd36, %rd35, %r24;
	or.b64  	%rd71, %rd34, %rd36;
	ld.local.u64 	%rd37, [%rd1+8];
	shl.b64 	%rd38, %rd72, %r15;
	shr.u64 	%rd39, %rd37, 1;
	shr.u64 	%rd40, %rd39, %r24;
	or.b64  	%rd72, %rd38, %rd40;
$L__BB4_6:
	and.b32  	%r25, %r1, -2147483648;
	shr.u64 	%rd41, %rd71, 62;
	cvt.u32.u64 	%r26, %rd41;
	mov.b64 	{%r27, %r28}, %rd71;
	mov.b64 	{%r29, %r30}, %rd72;
	shf.l.wrap.b32 	%r31, %r30, %r27, 2;
	shf.l.wrap.b32 	%r32, %r27, %r28, 2;
	mov.b64 	%rd42, {%r31, %r32};
	shl.b64 	%rd43, %rd72, 2;
	shr.u64 	%rd44, %rd42, 63;
	cvt.u32.u64 	%r33, %rd44;
	add.s32 	%r34, %r33, %r26;
	setp.eq.s32 	%p6, %r25, 0;
	neg.s32 	%r35, %r34;
	selp.b32 	%r46, %r34, %r35, %p6;
	setp.gt.s64 	%p7, %rd42, -1;
	mov.b64 	%rd45, 0;
	{
	.reg .u32 %r0, %r1, %r2, %r3, %a0, %a1, %a2, %a3, %b0, %b1, %b2, %b3;
	mov.b64 	{%a0,%a1}, %rd45;
	mov.b64 	{%a2,%a3}, %rd45;
	mov.b64 	{%b0,%b1}, %rd43;
	mov.b64 	{%b2,%b3}, %rd42;
	sub.cc.u32 	%r0, %a0, %b0;
	subc.cc.u32 	%r1, %a1, %b1;
	subc.cc.u32 	%r2, %a2, %b2;
	subc.u32 	%r3, %a3, %b3;
	mov.b64 	%rd46, {%r0,%r1};
	mov.b64 	%rd47, {%r2,%r3};
	}
	xor.b32  	%r36, %r25, -2147483648;
	selp.b64 	%rd73, %rd42, %rd47, %p7;
	selp.b64 	%rd14, %rd43, %rd46, %p7;
	selp.b32 	%r17, %r25, %r36, %p7;
	clz.b64 	%r37, %rd73;
	cvt.u64.u32 	%rd15, %r37;
	setp.eq.s32 	%p8, %r37, 0;
	@%p8 bra 	$L__BB4_8;
	cvt.u32.u64 	%r38, %rd15;
	and.b32  	%r39, %r38, 63;
	shl.b64 	%rd48, %rd73, %r39;
	shr.u64 	%rd49, %rd14, 1;
	not.b32 	%r40, %r38;
	and.b32  	%r41, %r40, 63;
	shr.u64 	%rd50, %rd49, %r41;
	or.b64  	%rd73, %rd48, %rd50;
$L__BB4_8:
	mov.b64 	%rd51, -3958705157555305931;
	{
	.reg .u32 %r0, %r1, %r2, %r3, %alo, %ahi, %blo, %bhi;
	mov.b64 	{%alo,%ahi}, %rd73;
	mov.b64 	{%blo,%bhi}, %rd51;
	mul.lo.u32 	%r0, %alo, %blo;
	mul.hi.u32 	%r1, %alo, %blo;
	mad.lo.cc.u32 	%r1, %alo, %bhi, %r1;
	madc.hi.u32 	%r2, %alo, %bhi, 0;
	mad.lo.cc.u32 	%r1, %ahi, %blo, %r1;
	madc.hi.cc.u32 	%r2, %ahi, %blo, %r2;
	madc.hi.u32 	%r3, %ahi, %bhi, 0;
	mad.lo.cc.u32 	%r2, %ahi, %bhi, %r2;
	addc.u32 	%r3, %r3, 0;
	mov.b64 	%rd52, {%r0,%r1};
	mov.b64 	%rd53, {%r2,%r3};
	}
	setp.gt.s64 	%p9, %rd53, 0;
	{
	.reg .u32 %r0, %r1, %r2, %r3, %a0, %a1, %a2, %a3, %b0, %b1, %b2, %b3;
	mov.b64 	{%a0,%a1}, %rd52;
	mov.b64 	{%a2,%a3}, %rd53;
	mov.b64 	{%b0,%b1}, %rd52;
	mov.b64 	{%b2,%b3}, %rd53;
	add.cc.u32 	%r0, %a0, %b0;
	addc.cc.u32 	%r1, %a1, %b1;
	addc.cc.u32 	%r2, %a2, %b2;
	addc.u32 	%r3, %a3, %b3;
	mov.b64 	%rd54, {%r0,%r1};
	mov.b64 	%rd55, {%r2,%r3};
	}
	selp.b64 	%rd56, %rd55, %rd53, %p9;
	selp.s64 	%rd57, -1, 0, %p9;
	sub.s64 	%rd58, %rd57, %rd15;
	cvt.u64.u32 	%rd59, %r17;
	shl.b64 	%rd60, %rd59, 32;
	add.s64 	%rd61, %rd56, 1;
	shr.u64 	%rd62, %rd61, 10;
	add.s64 	%rd63, %rd62, 1;
	shr.u64 	%rd64, %rd63, 1;
	shl.b64 	%rd65, %rd58, 52;
	add.s64 	%rd66, %rd65, %rd64;
	add.s64 	%rd67, %rd66, 4602678819172646912;
	or.b64  	%rd68, %rd67, %rd60;
	mov.b64 	%fd4, %rd68;
$L__BB4_9:
	st.param.f64 	[func_retval0], %fd4;
	st.param.b32 	[func_retval0+8], %r46;
	ret;

}


// ===== COMPILED SASS (sm_100) =====

	.target	sm_100

	.elftype	@"ET_EXEC"


//--------------------- .note.nv.tkinfo           --------------------------
	.section	.note.nv.tkinfo,"",@"SHT_NOTE"
	.sectionflags	@"SHF_NOTE_NV_TKINFO"
	.tkinfo
        /*0018*/ 	.word	0x00000002
        /*0030*/ 	.string	""
        /*0030*/ 	.string	"ptxas"
        /*0030*/ 	.string	"Cuda compilation tools, release 13.0, V13.0.88"
        /*0030*/ 	.string	"Build cuda_13.0.r13.0/compiler.36424714_0"
        /*0030*/ 	.string	"-arch sm_100 -m 64 "



//--------------------- .note.nv.cuinfo           --------------------------
	.section	.note.nv.cuinfo,"",@"SHT_NOTE"
	.sectionflags	@"SHF_NOTE_NV_CUINFO"
        /*0018*/ 	.short	0x0002
        /*001a*/ 	.short	0x0064
        /*001c*/ 	.short	0x0082
	.zero		2


//--------------------- .nv.info                  --------------------------
	.section	.nv.info,"",@"SHT_CUDA_INFO"
	.align	4


	//----- nvinfo : EIATTR_REGCOUNT
	.align		4
        /*0000*/ 	.byte	0x04, 0x2f
        /*0002*/ 	.short	(.L_31 - .L_30)
	.align		4
.L_30:
        /*0004*/ 	.word	index@(_Z27bit_reversal_reorder_kernelPN6thrust24THRUST_300001_SM_1000_NS7complexIdEES3_Pii)
        /*0008*/ 	.word	0x0000000e


	//----- nvinfo : EIATTR_FRAME_SIZE
	.align		4
.L_31:
        /*000c*/ 	.byte	0x04, 0x11
        /*000e*/ 	.short	(.L_33 - .L_32)
	.align		4
.L_32:
        /*0010*/ 	.word	index@(_Z27bit_reversal_reorder_kernelPN6thrust24THRUST_300001_SM_1000_NS7complexIdEES3_Pii)
        /*0014*/ 	.word	0x00000000


	//----- nvinfo : EIATTR_REGCOUNT
	.align		4
.L_33:
        /*0018*/ 	.byte	0x04, 0x2f
        /*001a*/ 	.short	(.L_35 - .L_34)
	.align		4
.L_34:
        /*001c*/ 	.word	index@(_Z10fft_kernelPN6thrust24THRUST_300001_SM_1000_NS7complexIdEEii)
        /*0020*/ 	.word	0x00000020


	//----- nvinfo : EIATTR_FRAME_SIZE
	.align		4
.L_35:
        /*0024*/ 	.byte	0x04, 0x11
        /*0026*/ 	.short	(.L_37 - .L_36)
	.align		4
.L_36:
        /*0028*/ 	.word	index@($_Z10fft_kernelPN6thrust24THRUST_300001_SM_1000_NS7complexIdEEii$__internal_trig_reduction_slowpathd)
        /*002c*/ 	.word	0x00000028


	//----- nvinfo : EIATTR_FRAME_SIZE
	.align		4
.L_37:
        /*0030*/ 	.byte	0x04, 0x11
        /*0032*/ 	.short	(.L_39 - .L_38)
	.align		4
.L_38:
        /*0034*/ 	.word	index@($__internal_0_$__cuda_sm20_div_rn_f64_full)
        /*0038*/ 	.word	0x00000028


	//----- nvinfo : EIATTR_FRAME_SIZE
	.align		4
.L_39:
        /*003c*/ 	.byte	0x04, 0x11
        /*003e*/ 	.short	(.L_41 - .L_40)
	.align		4
.L_40:
        /*0040*/ 	.word	index@(_Z10fft_kernelPN6thrust24THRUST_300001_SM_1000_NS7complexIdEEii)
        /*0044*/ 	.word	0x00000028


	//----- nvinfo : EIATTR_REGCOUNT
	.align		4
.L_41:
        /*0048*/ 	.byte	0x04, 0x2f
        /*004a*/ 	.short	(.L_43 - .L_42)
	.align		4
.L_42:
        /*004c*/ 	.word	index@(_Z23center_frequency_kernelPN6thrust24THRUST_300001_SM_1000_NS7complexIdEEii)
        /*0050*/ 	.word	0x0000001e


	//----- nvinfo : EIATTR_FRAME_SIZE
	.align		4
.L_43:
        /*0054*/ 	.byte	0x04, 0x11
        /*0056*/ 	.short	(.L_45 - .L_44)
	.align		4
.L_44:
        /*0058*/ 	.word	index@(_Z23center_frequency_kernelPN6thrust24THRUST_300001_SM_1000_NS7complexIdEEii)
        /*005c*/ 	.word	0x00000000


	//----- nvinfo : EIATTR_REGCOUNT
	.align		4
.L_45:
        /*0060*/ 	.byte	0x04, 0x2f
        /*0062*/ 	.short	(.L_47 - .L_46)
	.align		4
.L_46:
        /*0064*/ 	.word	index@(_Z22convert_to_gray_kernelPhS_iii)
        /*0068*/ 	.word	0x0000000a


	//----- nvinfo : EIATTR_FRAME_SIZE
	.align		4
.L_47:
        /*006c*/ 	.byte	0x04, 0x11
        /*006e*/ 	.short	(.L_49 - .L_48)
	.align		4
.L_48:
        /*0070*/ 	.word	index@(_Z22convert_to_gray_kernelPhS_iii)
        /*0074*/ 	.word	0x00000000


	//----- nvinfo : EIATTR_MIN_STACK_SIZE
	.align		4
.L_49:
        /*0078*/ 	.byte	0x04, 0x12
        /*007a*/ 	.short	(.L_51 - .L_50)
	.align		4
.L_50:
        /*007c*/ 	.word	index@(_Z22convert_to_gray_kernelPhS_iii)
        /*0080*/ 	.word	0x00000000


	//----- nvinfo : EIATTR_MIN_STACK_SIZE
	.align		4
.L_51:
        /*0084*/ 	.byte	0x04, 0x12
        /*0086*/ 	.short	(.L_53 - .L_52)
	.align		4
.L_52:
        /*0088*/ 	.word	index@(_Z23center_frequency_kernelPN6thrust24THRUST_300001_SM_1000_NS7complexIdEEii)
        /*008c*/ 	.word	0x00000000


	//----- nvinfo : EIATTR_MIN_STACK_SIZE
	.align		4
.L_53:
        /*0090*/ 	.byte	0x04, 0x12
        /*0092*/ 	.short	(.L_55 - .L_54)
	.align		4
.L_54:
        /*0094*/ 	.word	index@(_Z10fft_kernelPN6thrust24THRUST_300001_SM_1000_NS7complexIdEEii)
        /*0098*/ 	.word	0x00000028


	//----- nvinfo : EIATTR_MIN_STACK_SIZE
	.align		4
.L_55:
        /*009c*/ 	.byte	0x04, 0x12
        /*009e*/ 	.short	(.L_57 - .L_56)
	.align		4
.L_56:
        /*00a0*/ 	.word	index@(_Z27bit_reversal_reorder_kernelPN6thrust24THRUST_300001_SM_1000_NS7complexIdEES3_Pii)
        /*00a4*/ 	.word	0x00000000
.L_57:


//--------------------- .nv.compat                --------------------------
	.section	.nv.compat,"",@"SHT_CUDA_COMPAT_INFO"
	.align	4
        /*0000*/ 	.byte	0x02, 0x09, 0x00, 0x00, 0x02, 0x02, 0x01, 0x00, 0x02, 0x05, 0x05, 0x00, 0x03, 0x07, 0x01, 0x01
        /*0010*/ 	.byte	0x02, 0x03, 0x00, 0x00, 0x02, 0x06, 0x01, 0x00, 0x04, 0x0b, 0x08, 0x00, 0x01, 0x00, 0x00, 0x00
        /*0020*/ 	.byte	0x00, 0x00, 0x00, 0x00


//--------------------- .nv.info._Z22convert_to_gray_kernelPhS_iii --------------------------
	.section	.nv.info._Z22convert_to_gray_kernelPhS_iii,"",@"SHT_CUDA_INFO"
	.sectionflags	@""
	.align	4


	//----- nvinfo : EIATTR_CUDA_API_VERSION
	.align		4
        /*0000*/ 	.byte	0x04, 0x37
        /*0002*/ 	.short	(.L_59 - .L_58)
.L_58:
        /*0004*/ 	.word	0x00000082


	//----- nvinfo : EIATTR_KPARAM_INFO
	.align		4
.L_59:
        /*0008*/ 	.byte	0x04, 0x17
        /*000a*/ 	.short	(.L_61 - .L_60)
.L_60:
        /*000c*/ 	.word	0x00000000
        /*0010*/ 	.short	0x0004
        /*0012*/ 	.short	0x0018
        /*0014*/ 	.byte	0x00, 0xf0, 0x11, 0x00


	//----- nvinfo : EIATTR_KPARAM_INFO
	.align		4
.L_61:
        /*0018*/ 	.byte	0x04, 0x17
        /*001a*/ 	.short	(.L_63 - .L_62)
.L_62:
        /*001c*/ 	.word	0x00000000
        /*0020*/ 	.short	0x0003
        /*0022*/ 	.short	0x0014
        /*0024*/ 	.byte	0x00, 0xf0, 0x11, 0x00


	//----- nvinfo : EIATTR_KPARAM_INFO
	.align		4
.L_63:
        /*0028*/ 	.byte	0x04, 0x17
        /*002a*/ 	.short	(.L_65 - .L_64)
.L_64:
        /*002c*/ 	.word	0x00000000
        /*0030*/ 	.short	0x0002
        /*0032*/ 	.short	0x0010
        /*0034*/ 	.byte	0x00, 0xf0, 0x11, 0x00


	//----- nvinfo : EIATTR_KPARAM_INFO
	.align		4
.L_65:
        /*0038*/ 	.byte	0x04, 0x17
        /*003a*/ 	.short	(.L_67 - .L_66)
.L_66:
        /*003c*/ 	.word	0x00000000
        /*0040*/ 	.short	0x0001
        /*0042*/ 	.short	0x0008
        /*0044*/ 	.byte	0x00, 0xf5, 0x21, 0x00


	//----- nvinfo : EIATTR_KPARAM_INFO
	.align		4
.L_67:
        /*0048*/ 	.byte	0x04, 0x17
        /*004a*/ 	.short	(.L_69 - .L_68)
.L_68:
        /*004c*/ 	.word	0x00000000
        /*0050*/ 	.short	0x0000
        /*0052*/ 	.short	0x0000
        /*0054*/ 	.byte	0x00, 0xf5, 0x21, 0x00


	//----- nvinfo : EIATTR_SPARSE_MMA_MASK
	.align		4
.L_69:
        /*0058*/ 	.byte	0x03, 0x50
        /*005a*/ 	.short	0x0000


	//----- nvinfo : EIATTR_MAXREG_COUNT
	.align		4
        /*005c*/ 	.byte	0x03, 0x1b
        /*005e*/ 	.short	0x00ff


	//----- nvinfo : EIATTR_MERCURY_ISA_VERSION
	.align		4
        /*0060*/ 	.byte	0x03, 0x5f
        /*0062*/ 	.short	0x0101


	//----- nvinfo : EIATTR_VRC_CTA_INIT_COUNT
	.align		4
        /*0064*/ 	.byte	0x02, 0x4a
	.zero		1
	.zero		1


	//----- nvinfo : EIATTR_EXIT_INSTR_OFFSETS
	.align		4
        /*0068*/ 	.byte	0x04, 0x1c
        /*006a*/ 	.short	(.L_71 - .L_70)


	//   ....[0]....
.L_70:
        /*006c*/ 	.word	0x000000c0


	//   ....[1]....
        /*0070*/ 	.word	0x00000210


	//----- nvinfo : EIATTR_CBANK_PARAM_SIZE
	.align		4
.L_71:
        /*0074*/ 	.byte	0x03, 0x19
        /*0076*/ 	.short	0x001c


	//----- nvinfo : EIATTR_PARAM_CBANK
	.align		4
        /*0078*/ 	.byte	0x04, 0x0a
        /*007a*/ 	.short	(.L_73 - .L_72)
	.align		4
.L_72:
        /*007c*/ 	.word	index@(.nv.constant0._Z22convert_to_gray_kernelPhS_iii)
        /*0080*/ 	.short	0x0380
        /*0082*/ 	.short	0x001c


	//----- nvinfo : EIATTR_SW_WAR
	.align		4
.L_73:
        /*0084*/ 	.byte	0x04, 0x36
        /*0086*/ 	.short	(.L_75 - .L_74)
.L_74:
        /*0088*/ 	.word	0x00000008
.L_75:


//--------------------- .nv.info._Z23center_frequency_kernelPN6thrust24THRUST_300001_SM_1000_NS7complexIdEEii --------------------------
	.section	.nv.info._Z23center_frequency_kernelPN6thrust24THRUST_300001_SM_1000_NS7complexIdEEii,"",@"SHT_CUDA_INFO"
	.sectionflags	@""
	.align	4


	//----- nvinfo : EIATTR_CUDA_API_VERSION
	.align		4
        /*0000*/ 	.byte	0x04, 0x37
        /*0002*/ 	.short	(.L_77 - .L_76)
.L_76:
        /*0004*/ 	.word	0x00000082


	//----- nvinfo : EIATTR_KPARAM_INFO
	.align		4
.L_77:
        /*0008*/ 	.byte	0x04, 0x17
        /*000a*/ 	.short	(.L_79 - .L_78)
.L_78:
        /*000c*/ 	.word	0x00000000
        /*0010*/ 	.short	0x0002
        /*0012*/ 	.short	0x000c
        /*0014*/ 	.byte	0x00, 0xf0, 0x11, 0x00


	//----- nvinfo : EIATTR_KPARAM_INFO
	.align		4
.L_79:
        /*0018*/ 	.byte	0x04, 0x17
        /*001a*/ 	.short	(.L_81 - .L_80)
.L_80:
        /*001c*/ 	.word	0x00000000
        /*0020*/ 	.short	0x0001
        /*0022*/ 	.short	0x0008
        /*0024*/ 	.byte	0x00, 0xf0, 0x11, 0x00


	//----- nvinfo : EIATTR_KPARAM_INFO
	.align		4
.L_81:
        /*0028*/ 	.byte	0x04, 0x17
        /*002a*/ 	.short	(.L_83 - .L_82)
.L_82:
        /*002c*/ 	.word	0x00000000
        /*0030*/ 	.short	0x0000
        /*0032*/ 	.short	0x0000
        /*0034*/ 	.byte	0x00, 0xf5, 0x21, 0x00


	//----- nvinfo : EIATTR_SPARSE_MMA_MASK
	.align		4
.L_83:
        /*0038*/ 	.byte	0x03, 0x50
        /*003a*/ 	.short	0x0000


	//----- nvinfo : EIATTR_MAXREG_COUNT
	.align		4
        /*003c*/ 	.byte	0x03, 0x1b
        /*003e*/ 	.short	0x00ff


	//----- nvinfo : EIATTR_MERCURY_ISA_VERSION
	.align		4
        /*0040*/ 	.byte	0x03, 0x5f
        /*0042*/ 	.short	0x0101


	//----- nvinfo : EIATTR_VRC_CTA_INIT_COUNT
	.align		4
        /*0044*/ 	.byte	0x02, 0x4a
	.zero		1
	.zero		1


	//----- nvinfo : EIATTR_EXIT_INSTR_OFFSETS
	.align		4
        /*0048*/ 	.byte	0x04, 0x1c
        /*004a*/ 	.short	(.L_85 - .L_84)


	//   ....[0]....
.L_84:
        /*004c*/ 	.word	0x00000100


	//   ....[1]....
        /*0050*/ 	.word	0x00000240


	//----- nvinfo : EIATTR_CBANK_PARAM_SIZE
	.align		4
.L_85:
        /*0054*/ 	.byte	0x03, 0x19
        /*0056*/ 	.short	0x0010


	//----- nvinfo : EIATTR_PARAM_CBANK
	.align		4
        /*0058*/ 	.byte	0x04, 0x0a
        /*005a*/ 	.short	(.L_87 - .L_86)
	.align		4
.L_86:
        /*005c*/ 	.word	index@(.nv.constant0._Z23center_frequency_kernelPN6thrust24THRUST_300001_SM_1000_NS7complexIdEEii)
        /*0060*/ 	.short	0x0380
        /*0062*/ 	.short	0x0010


	//----- nvinfo : EIATTR_SW_WAR
	.align		4
.L_87:
        /*0064*/ 	.byte	0x04, 0x36
        /*0066*/ 	.short	(.L_89 - .L_88)
.L_88:
        /*0068*/ 	.word	0x00000008
.L_89:


//--------------------- .nv.info._Z10fft_kernelPN6thrust24THRUST_300001_SM_1000_NS7complexIdEEii --------------------------
	.section	.nv.info._Z10fft_kernelPN6thrust24THRUST_300001_SM_1000_NS7complexIdEEii,"",@"SHT_CUDA_INFO"
	.sectionflags	@""
	.align	4


	//----- nvinfo : EIATTR_CUDA_API_VERSION
	.align		4
        /*0000*/ 	.byte	0x04, 0x37
        /*0002*/ 	.short	(.L_91 - .L_90)
.L_90:
        /*0004*/ 	.word	0x00000082


	//----- nvinfo : EIATTR_KPARAM_INFO
	.align		4
.L_91:
        /*0008*/ 	.byte	0x04, 0x17
        /*000a*/ 	.short	(.L_93 - .L_92)
.L_92:
        /*000c*/ 	.word	0x00000000
        /*0010*/ 	.short	0x0002
        /*0012*/ 	.short	0x000c
        /*0014*/ 	.byte	0x00, 0xf0, 0x11, 0x00


	//----- nvinfo : EIATTR_KPARAM_INFO
	.align		4
.L_93:
        /*0018*/ 	.byte	0x04, 0x17
        /*001a*/ 	.short	(.L_95 - .L_94)
.L_94:
        /*001c*/ 	.word	0x00000000
        /*0020*/ 	.short	0x0001
        /*0022*/ 	.short	0x0008
        /*0024*/ 	.byte	0x00, 0xf0, 0x11, 0x00


	//----- nvinfo : EIATTR_KPARAM_INFO
	.align		4
.L_95:
        /*0028*/ 	.byte	0x04, 0x17
        /*002a*/ 	.short	(.L_97 - .L_96)
.L_96:
        /*002c*/ 	.word	0x00000000
        /*0030*/ 	.short	0x0000
        /*0032*/ 	.short	0x0000
        /*0034*/ 	.byte	0x00, 0xf5, 0x21, 0x00


	//----- nvinfo : EIATTR_SPARSE_MMA_MASK
	.align		4
.L_97:
        /*0038*/ 	.byte	0x03, 0x50
        /*003a*/ 	.short	0x0000


	//----- nvinfo : EIATTR_MAXREG_COUNT
	.align		4
        /*003c*/ 	.byte	0x03, 0x1b
        /*003e*/ 	.short	0x00ff


	//----- nvinfo : EIATTR_MERCURY_ISA_VERSION
	.align		4
        /*0040*/ 	.byte	0x03, 0x5f
        /*0042*/ 	.short	0x0101


	//----- nvinfo : EIATTR_VRC_CTA_INIT_COUNT
	.align		4
        /*0044*/ 	.byte	0x02, 0x4a
	.zero		1
	.zero		1


	//----- nvinfo : EIATTR_EXIT_INSTR_OFFSETS
	.align		4
        /*0048*/ 	.byte	0x04, 0x1c
        /*004a*/ 	.short	(.L_99 - .L_98)


	//   ....[0]....
.L_98:
        /*004c*/ 	.word	0x000000a0


	//   ....[1]....
        /*0050*/ 	.word	0x00000f60


	//----- nvinfo : EIATTR_CRS_STACK_SIZE
	.align		4
.L_99:
        /*0054*/ 	.byte	0x04, 0x1e
        /*0056*/ 	.short	(.L_101 - .L_100)
.L_100:
        /*0058*/ 	.word	0x00000000


	//----- nvinfo : EIATTR_CBANK_PARAM_SIZE
	.align		4
.L_101:
        /*005c*/ 	.byte	0x03, 0x19
        /*005e*/ 	.short	0x0010


	//----- nvinfo : EIATTR_PARAM_CBANK
	.align		4
        /*0060*/ 	.byte	0x04, 0x0a
        /*0062*/ 	.short	(.L_103 - .L_102)
	.align		4
.L_102:
        /*0064*/ 	.word	index@(.nv.constant0._Z10fft_kernelPN6thrust24THRUST_300001_SM_1000_NS7complexIdEEii)
        /*0068*/ 	.short	0x0380
        /*006a*/ 	.short	0x0010


	//----- nvinfo : EIATTR_SW_WAR
	.align		4
.L_103:
        /*006c*/ 	.byte	0x04, 0x36
        /*006e*/ 	.short	(.L_105 - .L_104)
.L_104:
        /*0070*/ 	.word	0x00000008
.L_105:


//--------------------- .nv.info._Z27bit_reversal_reorder_kernelPN6thrust24THRUST_300001_SM_1000_NS7complexIdEES3_Pii --------------------------
	.section	.nv.info._Z27bit_reversal_reorder_kernelPN6thrust24THRUST_300001_SM_1000_NS7complexIdEES3_Pii,"",@"SHT_CUDA_INFO"
	.sectionflags	@""
	.align	4


	//----- nvinfo : EIATTR_CUDA_API_VERSION
	.align		4
        /*0000*/ 	.byte	0x04, 0x37
        /*0002*/ 	.short	(.L_107 - .L_106)
.L_106:
        /*0004*/ 	.word	0x00000082


	//----- nvinfo : EIATTR_KPARAM_INFO
	.align		4
.L_107:
        /*0008*/ 	.byte	0x04, 0x17
        /*000a*/ 	.short	(.L_109 - .L_108)
.L_108:
        /*000c*/ 	.word	0x00000000
        /*0010*/ 	.short	0x0003
        /*0012*/ 	.short	0x0018
        /*0014*/ 	.byte	0x00, 0xf0, 0x11, 0x00


	//----- nvinfo : EIATTR_KPARAM_INFO
	.align		4
.L_109:
        /*0018*/ 	.byte	0x04, 0x17
        /*001a*/ 	.short	(.L_111 - .L_110)
.L_110:
        /*001c*/ 	.word	0x00000000
        /*0020*/ 	.short	0x0002
        /*0022*/ 	.short	0x0010
        /*0024*/ 	.byte	0x00, 0xf5, 0x21, 0x00


	//----- nvinfo : EIATTR_KPARAM_INFO
	.align		4
.L_111:
        /*0028*/ 	.byte	0x04, 0x17
        /*002a*/ 	.short	(.L_113 - .L_112)
.L_112:
        /*002c*/ 	.word	0x00000000
        /*0030*/ 	.short	0x0001
        /*0032*/ 	.short	0x0008
        /*0034*/ 	.byte	0x00, 0xf5, 0x21, 0x00


	//----- nvinfo : EIATTR_KPARAM_INFO
	.align		4
.L_113:
        /*0038*/ 	.byte	0x04, 0x17
        /*003a*/ 	.short	(.L_115 - .L_114)
.L_114:
        /*003c*/ 	.word	0x00000000
        /*0040*/ 	.short	0x0000
        /*0042*/ 	.short	0x0000
        /*0044*/ 	.byte	0x00, 0xf5, 0x21, 0x00


	//----- nvinfo : EIATTR_SPARSE_MMA_MASK
	.align		4
.L_115:
        /*0048*/ 	.byte	0x03, 0x50
        /*004a*/ 	.short	0x0000


	//----- nvinfo : EIATTR_MAXREG_COUNT
	.align		4
        /*004c*/ 	.byte	0x03, 0x1b
        /*004e*/ 	.short	0x00ff


	//----- nvinfo : EIATTR_MERCURY_ISA_VERSION
	.align		4
        /*0050*/ 	.byte	0x03, 0x5f
        /*0052*/ 	.short	0x0101


	//----- nvinfo : EIATTR_VRC_CTA_INIT_COUNT
	.align		4
        /*0054*/ 	.byte	0x02, 0x4a
	.zero		1
	.zero		1


	//----- nvinfo : EIATTR_EXIT_INSTR_OFFSETS
	.align		4
        /*0058*/ 	.byte	0x04, 0x1c
        /*005a*/ 	.short	(.L_117 - .L_116)


	//   ....[0]....
.L_116:
        /*005c*/ 	.word	0x00000070


	//   ....[1]....
        /*0060*/ 	.word	0x00000120


	//----- nvinfo : EIATTR_CBANK_PARAM_SIZE
	.align		4
.L_117:
        /*0064*/ 	.byte	0x03, 0x19
        /*0066*/ 	.short	0x001c


	//----- nvinfo : EIATTR_PARAM_CBANK
	.align		4
        /*0068*/ 	.byte	0x04, 0x0a
        /*006a*/ 	.short	(.L_119 - .L_118)
	.align		4
.L_118:
        /*006c*/ 	.word	index@(.nv.constant0._Z27bit_reversal_reorder_kernelPN6thrust24THRUST_300001_SM_1000_NS7complexIdEES3_Pii)
        /*0070*/ 	.short	0x0380
        /*0072*/ 	.short	0x001c


	//----- nvinfo : EIATTR_SW_WAR
	.align		4
.L_119:
        /*0074*/ 	.byte	0x04, 0x36
        /*0076*/ 	.short	(.L_121 - .L_120)
.L_120:
        /*0078*/ 	.word	0x00000008
.L_121:


//--------------------- .nv.callgraph             --------------------------
	.section	.nv.callgraph,"",@"SHT_CUDA_CALLGRAPH"
	.align	4
	.sectionentsize	8
	.align		4
        /*0000*/ 	.word	0x00000000
	.align		4
        /*0004*/ 	.word	0xffffffff
	.align		4
        /*0008*/ 	.word	0x00000000
	.align		4
        /*000c*/ 	.word	0xfffffffe
	.align		4
        /*0010*/ 	.word	0x00000000
	.align		4
        /*0014*/ 	.word	0xfffffffd
	.align		4
        /*0018*/ 	.word	0x00000000
	.align		4
        /*001c*/ 	.word	0xfffffffc


//--------------------- .nv.constant4             --------------------------
	.section	.nv.constant4,"a",@progbits
	.align	8
	.align		8
.nv.constant4:
        /*0000*/ 	.dword	_ZN34_INTERNAL_91ceacde_4_k_cu_f2bbf3e94cuda3std3__45__cpo5beginE
	.align		8
        /*0008*/ 	.dword	_ZN34_INTERNAL_91ceacde_4_k_cu_f2bbf3e94cuda3std3__45__cpo3endE
	.align		8
        /*0010*/ 	.dword	_ZN34_INTERNAL_91ceacde_4_k_cu_f2bbf3e94cuda3std3__45__cpo6cbeginE
	.align		8
        /*0018*/ 	.dword	_ZN34_INTERNAL_91ceacde_4_k_cu_f2bbf3e94cuda3std3__45__cpo4cendE
	.align		8
        /*0020*/ 	.dword	_ZN34_INTERNAL_91ceacde_4_k_cu_f2bbf3e94cuda3std3__45__cpo6rbeginE
	.align		8
        /*0028*/ 	.dword	_ZN34_INTERNAL_91ceacde_4_k_cu_f2bbf3e94cuda3std3__45__cpo4rendE
	.align		8
        /*0030*/ 	.dword	_ZN34_INTERNAL_91ceacde_4_k_cu_f2bbf3e94cuda3std3__45__cpo7crbeginE
	.align		8
        /*0038*/ 	.dword	_ZN34_INTERNAL_91ceacde_4_k_cu_f2bbf3e94cuda3std3__45__cpo5crendE
	.align		8
        /*0040*/ 	.dword	_ZN34_INTERNAL_91ceacde_4_k_cu_f2bbf3e94cuda3std3__436_GLOBAL__N__91ceacde_4_k_cu_f2bbf3e96ignoreE
	.align		8
        /*0048*/ 	.dword	_ZN34_INTERNAL_91ceacde_4_k_cu_f2bbf3e94cuda3std3__419piecewise_constructE
	.align		8
        /*0050*/ 	.dword	_ZN34_INTERNAL_91ceacde_4_k_cu_f2bbf3e94cuda3std3__48in_placeE
	.align		8
        /*0058*/ 	.dword	_ZN34_INTERNAL_91ceacde_4_k_cu_f2bbf3e94cuda3std3__420unreachable_sentinelE
	.align		8
        /*0060*/ 	.dword	_ZN34_INTERNAL_91ceacde_4_k_cu_f2bbf3e94cuda3std6ranges3__45__cpo4swapE
	.align		8
        /*0068*/ 	.dword	_ZN34_INTERNAL_91ceacde_4_k_cu_f2bbf3e94cuda3std6ranges3__45__cpo9iter_moveE
	.align		8
        /*0070*/ 	.dword	_ZN34_INTERNAL_91ceacde_4_k_cu_f2bbf3e94cuda3std6ranges3__45__cpo5beginE
	.align		8
        /*0078*/ 	.dword	_ZN34_INTERNAL_91ceacde_4_k_cu_f2bbf3e94cuda3std6ranges3__45__cpo3endE
	.align		8
        /*0080*/ 	.dword	_ZN34_INTERNAL_91ceacde_4_k_cu_f2bbf3e94cuda3std6ranges3__45__cpo6cbeginE
	.align		8
        /*0088*/ 	.dword	_ZN34_INTERNAL_91ceacde_4_k_cu_f2bbf3e94cuda3std6ranges3__45__cpo4cendE
	.align		8
        /*0090*/ 	.dword	_ZN34_INTERNAL_91ceacde_4_k_cu_f2bbf3e94cuda3std6ranges3__45__cpo7advanceE
	.align		8
        /*0098*/ 	.dword	_ZN34_INTERNAL_91ceacde_4_k_cu_f2bbf3e94cuda3std6ranges3__45__cpo9iter_swapE
	.align		8
        /*00a0*/ 	.dword	_ZN34_INTERNAL_91ceacde_4_k_cu_f2bbf3e94cuda3std6ranges3__45__cpo4nextE
	.align		8
        /*00a8*/ 	.dword	_ZN34_INTERNAL_91ceacde_4_k_cu_f2bbf3e94cuda3std6ranges3__45__cpo4prevE
	.align		8
        /*00b0*/ 	.dword	_ZN34_INTERNAL_91ceacde_4_k_cu_f2bbf3e94cuda3std6ranges3__45__cpo4dataE
	.align		8
        /*00b8*/ 	.dword	_ZN34_INTERNAL_91ceacde_4_k_cu_f2bbf3e94cuda3std6ranges3__45__cpo5cdataE
	.align		8
        /*00c0*/ 	.dword	_ZN34_INTERNAL_91ceacde_4_k_cu_f2bbf3e94cuda3std6ranges3__45__cpo4sizeE
	.align		8
        /*00c8*/ 	.dword	_ZN34_INTERNAL_91ceacde_4_k_cu_f2bbf3e94cuda3std6ranges3__45__cpo5ssizeE
	.align		8
        /*00d0*/ 	.dword	_ZN34_INTERNAL_91ceacde_4_k_cu_f2bbf3e94cuda3std6ranges3__45__cpo8distanceE
	.align		8
        /*00d8*/ 	.dword	_ZN34_INTERNAL_91ceacde_4_k_cu_f2bbf3e96thrust24THRUST_300001_SM_1000_NS6system6detail10sequential3seqE
	.align		8
        /*00e0*/ 	.dword	__cudart_i2opi_d
	.align		8
        /*00e8*/ 	.dword	__cudart_sin_cos_coeffs


//--------------------- .text._Z22convert_to_gray_kernelPhS_iii --------------------------
	.section	.text._Z22convert_to_gray_kernelPhS_iii,"ax",@progbits
	.align	128
        .global         _Z22convert_to_gray_kernelPhS_iii
        .type           _Z22convert_to_gray_kernelPhS_iii,@function
        .size           _Z22convert_to_gray_kernelPhS_iii,(.L_x_29 - _Z22convert_to_gray_kernelPhS_iii)
        .other          _Z22convert_to_gray_kernelPhS_iii,@"STO_CUDA_ENTRY STV_DEFAULT"
_Z22convert_to_gray_kernelPhS_iii:
.text._Z22convert_to_gray_kernelPhS_iii:
[----:B------:R-:W-:Y:S01]  /*0000*/  LDC R1, c[0x0][0x37c] ;  /* 0x0000df00ff017b82 */ /* 0x000fe20000000800 */
[----:B------:R-:W0:Y:S07]  /*0010*/  S2R R2, SR_TID.Y ;  /* 0x0000000000027919 */ /* 0x000e2e0000002200 */
[----:B------:R-:W1:Y:S01]  /*0020*/  LDC R0, c[0x0][0x360] ;  /* 0x0000d800ff007b82 */ /* 0x000e620000000800 */
[----:B------:R-:W2:Y:S01]  /*0030*/  LDCU.64 UR6, c[0x0][0x390] ;  /* 0x00007200ff0677ac */ /* 0x000ea20008000a00 */
[----:B------:R-:W1:Y:S06]  /*0040*/  S2R R5, SR_TID.X ;  /* 0x0000000000057919 */ /* 0x000e6c0000002100 */
[----:B------:R-:W0:Y:S08]  /*0050*/  S2UR UR5, SR_CTAID.Y ;  /* 0x00000000000579c3 */ /* 0x000e300000002600 */
[----:B------:R-:W0:Y:S08]  /*0060*/  LDC R3, c[0x0][0x364] ;  /* 0x0000d900ff037b82 */ /* 0x000e300000000800 */
[----:B------:R-:W1:Y:S01]  /*0070*/  S2UR UR4, SR_CTAID.X ;  /* 0x00000000000479c3 */ /* 0x000e620000002500 */
[----:B0-----:R-:W-:-:S05]  /*0080*/  IMAD R3, R3, UR5, R2 ;  /* 0x0000000503037c24 */ /* 0x001fca000f8e0202 */
[----:B--2---:R-:W-:Y:S01]  /*0090*/  ISETP.GE.AND P0, PT, R3, UR6, PT ;  /* 0x0000000603007c0c */ /* 0x004fe2000bf06270 */
[----:B-1----:R-:W-:-:S05]  /*00a0*/  IMAD R0, R0, UR4, R5 ;  /* 0x0000000400007c24 */ /* 0x002fca000f8e0205 */
[----:B------:R-:W-:-:S13]  /*00b0*/  ISETP.GE.OR P0, PT, R0, UR7, P0 ;  /* 0x0000000700007c0c */ /* 0x000fda0008706670 */
[----:B------:R-:W-:Y:S05]  /*00c0*/  @P0 EXIT ;  /* 0x000000000000094d */ /* 0x000fea0003800000 */
[----:B------:R-:W0:Y:S01]  /*00d0*/  LDCU UR6, c[0x0][0x398] ;  /* 0x00007300ff0677ac */ /* 0x000e220008000800 */
[----:B------:R-:W-:Y:S01]  /*00e0*/  IMAD R0, R3, UR7, R0 ;  /* 0x0000000703007c24 */ /* 0x000fe2000f8e0200 */
[----:B------:R-:W1:Y:S01]  /*00f0*/  LDCU.128 UR8, c[0x0][0x380] ;  /* 0x00007000ff0877ac */ /* 0x000e620008000c00 */
[----:B------:R-:W2:Y:S02]  /*0100*/  LDCU.64 UR4, c[0x0][0x358] ;  /* 0x00006b00ff0477ac */ /* 0x000ea40008000a00 */
[----:B0-----:R-:W-:-:S05]  /*0110*/  IMAD R3, R0, UR6, RZ ;  /* 0x0000000600037c24 */ /* 0x001fca000f8e02ff */
[----:B-1----:R-:W-:-:S04]  /*0120*/  IADD3 R2, P0, PT, R3, UR8, RZ ;  /* 0x0000000803027c10 */ /* 0x002fc8000ff1e0ff */
[----:B------:R-:W-:-:S05]  /*0130*/  LEA.HI.X.SX32 R3, R3, UR9, 0x1, P0 ;  /* 0x0000000903037c11 */ /* 0x000fca00080f0eff */
[----:B--2---:R-:W2:Y:S04]  /*0140*/  LDG.E.U8 R5, desc[UR4][R2.64+0x1] ;  /* 0x0000010402057981 */ /* 0x004ea8000c1e1100 */
[----:B------:R-:W3:Y:S04]  /*0150*/  LDG.E.U8 R4, desc[UR4][R2.64+0x2] ;  /* 0x0000020402047981 */ /* 0x000ee8000c1e1100 */
[----:B------:R-:W4:Y:S01]  /*0160*/  LDG.E.U8 R6, desc[UR4][R2.64] ;  /* 0x0000000402067981 */ /* 0x000f22000c1e1100 */
[----:B--2---:R-:W-:Y:S02]  /*0170*/  I2FP.F32.U32 R5, R5 ;  /* 0x0000000500057245 */ /* 0x004fe40000201000 */
[----:B---3--:R-:W-:-:S03]  /*0180*/  I2FP.F32.U32 R4, R4 ;  /* 0x0000000400047245 */ /* 0x008fc60000201000 */
[----:B------:R-:W-:Y:S01]  /*0190*/  FMUL R5, R5, 0.58700001239776611328 ;  /* 0x3f1645a205057820 */ /* 0x000fe20000400000 */
[----:B----4-:R-:W-:-:S03]  /*01a0*/  I2FP.F32.U32 R7, R6 ;  /* 0x0000000600077245 */ /* 0x010fc60000201000 */
[----:B------:R-:W-:-:S04]  /*01b0*/  FFMA R4, R4, 0.29899999499320983887, R5 ;  /* 0x3e99168704047823 */ /* 0x000fc80000000005 */
[----:B------:R-:W-:Y:S01]  /*01c0*/  FFMA R7, R7, 0.11400000005960464478, R4 ;  /* 0x3de978d507077823 */ /* 0x000fe20000000004 */
[----:B------:R-:W-:-:S04]  /*01d0*/  IADD3 R4, P0, PT, R0, UR10, RZ ;  /* 0x0000000a00047c10 */ /* 0x000fc8000ff1e0ff */
[----:B------:R-:W-:Y:S01]  /*01e0*/  LEA.HI.X.SX32 R5, R0, UR11, 0x1, P0 ;  /* 0x0000000b00057c11 */ /* 0x000fe200080f0eff */
[----:B------:R-:W0:Y:S04]  /*01f0*/  F2I.U32.TRUNC.NTZ R7, R7 ;  /* 0x0000000700077305 */ /* 0x000e28000020f000 */
[----:B0-----:R-:W-:Y:S01]  /*0200*/  STG.E.U8 desc[UR4][R4.64], R7 ;  /* 0x0000000704007986 */ /* 0x001fe2000c101104 */
[----:B------:R-:W-:Y:S05]  /*0210*/  EXIT ;  /* 0x000000000000794d */ /* 0x000fea0003800000 */
.L_x_0:
[----:B------:R-:W-:-:S00]  /*0220*/  BRA `(.L_x_0) ;  /* 0xfffffffc00fc7947 */ /* 0x000fc0000383ffff */
[----:B------:R-:W-:-:S00]  /*0230*/  NOP ;  /* 0x0000000000007918 */ /* 0x000fc00000000000 */
        /* <DEDUP_REMOVED lines=12> */
.L_x_29:


//--------------------- .text._Z23center_frequency_kernelPN6thrust24THRUST_300001_SM_1000_NS7complexIdEEii --------------------------
	.section	.text._Z23center_frequency_kernelPN6thrust24THRUST_300001_SM_1000_NS7complexIdEEii,"ax",@progbits
	.align	128
        .global         _Z23center_frequency_kernelPN6thrust24THRUST_300001_SM_1000_NS7complexIdEEii
        .type           _Z23center_frequency_kernelPN6thrust24THRUST_300001_SM_1000_NS7complexIdEEii,@function
        .size           _Z23center_frequency_kernelPN6thrust24THRUST_300001_SM_1000_NS7complexIdEEii,(.L_x_30 - _Z23center_frequency_kernelPN6thrust24THRUST_300001_SM_1000_NS7complexIdEEii)
        .other          _Z23center_frequency_kernelPN6thrust24THRUST_300001_SM_1000_NS7complexIdEEii,@"STO_CUDA_ENTRY STV_DEFAULT"
_Z23center_frequency_kernelPN6thrust24THRUST_300001_SM_1000_NS7complexIdEEii:
.text._Z23center_frequency_kernelPN6thrust24THRUST_300001_SM_1000_NS7complexIdEEii:
[----:B------:R-:W-:Y:S01]  /*0000*/  LDC R1, c[0x0][0x37c] ;  /* 0x0000df00ff017b82 */ /* 0x000fe20000000800 */
[----:B------:R-:W0:Y:S07]  /*0010*/  S2R R5, SR_TID.Y ;  /* 0x0000000000057919 */ /* 0x000e2e0000002200 */
[----:B------:R-:W1:Y:S01]  /*0020*/  LDC.64 R2, c[0x0][0x388] ;  /* 0x0000e200ff027b82 */ /* 0x000e620000000a00 */
[----:B------:R-:W2:Y:S07]  /*0030*/  S2R R7, SR_TID.X ;  /* 0x0000000000077919 */ /* 0x000eae0000002100 */
[----:B------:R-:W2:Y:S08]  /*0040*/  LDC R6, c[0x0][0x360] ;  /* 0x0000d800ff067b82 */ /* 0x000eb00000000800 */
[----:B------:R-:W0:Y:S08]  /*0050*/  S2UR UR5, SR_CTAID.Y ;  /* 0x00000000000579c3 */ /* 0x000e300000002600 */
[----:B------:R-:W0:Y:S01]  /*0060*/  LDC R4, c[0x0][0x364] ;  /* 0x0000d900ff047b82 */ /* 0x000e220000000800 */
[----:B-1----:R-:W-:-:S07]  /*0070*/  LEA.HI R0, R2, R2, RZ, 0x1 ;  /* 0x0000000202007211 */ /* 0x002fce00078f08ff */
[----:B------:R-:W2:Y:S01]  /*0080*/  S2UR UR4, SR_CTAID.X ;  /* 0x00000000000479c3 */ /* 0x000ea20000002500 */
[----:B0-----:R-:W-:Y:S01]  /*0090*/  IMAD R2, R4, UR5, R5 ;  /* 0x0000000504027c24 */ /* 0x001fe2000f8e0205 */
[----:B------:R-:W-:Y:S02]  /*00a0*/  LEA.HI R4, R3, R3, RZ, 0x1 ;  /* 0x0000000303047211 */ /* 0x000fe400078f08ff */
[----:B------:R-:W-:Y:S02]  /*00b0*/  SHF.R.S32.HI R5, RZ, 0x1, R0 ;  /* 0x00000001ff057819 */ /* 0x000fe40000011400 */
[----:B------:R-:W-:Y:S02]  /*00c0*/  SHF.R.S32.HI R15, RZ, 0x1, R4 ;  /* 0x00000001ff0f7819 */ /* 0x000fe40000011404 */
[----:B------:R-:W-:Y:S01]  /*00d0*/  ISETP.GE.AND P0, PT, R2, R5, PT ;  /* 0x000000050200720c */ /* 0x000fe20003f06270 */
[----:B--2---:R-:W-:-:S05]  /*00e0*/  IMAD R0, R6, UR4, R7 ;  /* 0x0000000406007c24 */ /* 0x004fca000f8e0207 */
[----:B------:R-:W-:-:S13]  /*00f0*/  ISETP.GE.OR P0, PT, R0, R15, P0 ;  /* 0x0000000f0000720c */ /* 0x000fda0000706670 */
[----:B------:R-:W-:Y:S05]  /*0100*/  @P0 EXIT ;  /* 0x000000000000094d */ /* 0x000fea0003800000 */
[----:B------:R-:W0:Y:S01]  /*0110*/  LDC.64 R12, c[0x0][0x380] ;  /* 0x0000e000ff0c7b82 */ /* 0x000e220000000a00 */
[----:B------:R-:W1:Y:S01]  /*0120*/  LDCU.64 UR4, c[0x0][0x358] ;  /* 0x00006b00ff0477ac */ /* 0x000e620008000a00 */
[C---:B------:R-:W-:Y:S01]  /*0130*/  IADD3 R14, PT, PT, R2.reuse, R5, RZ ;  /* 0x00000005020e7210 */ /* 0x040fe20007ffe0ff */
[----:B------:R-:W-:Y:S01]  /*0140*/  IMAD R19, R2, R3, R0 ;  /* 0x0000000302137224 */ /* 0x000fe200078e0200 */
[----:B------:R-:W-:-:S05]  /*0150*/  IADD3 R4, PT, PT, R0, R15, RZ ;  /* 0x0000000f00047210 */ /* 0x000fca0007ffe0ff */
[----:B------:R-:W-:-:S04]  /*0160*/  IMAD R17, R14, R3, R4 ;  /* 0x000000030e117224 */ /* 0x000fc800078e0204 */
[----:B0-----:R-:W-:-:S04]  /*0170*/  IMAD.WIDE R16, R17, 0x10, R12 ;  /* 0x0000001011107825 */ /* 0x001fc800078e020c */
[----:B------:R-:W-:Y:S01]  /*0180*/  IMAD.WIDE R18, R19, 0x10, R12 ;  /* 0x0000001013127825 */ /* 0x000fe200078e020c */
[----:B-1----:R-:W2:Y:S04]  /*0190*/  LDG.E.128 R4, desc[UR4][R16.64] ;  /* 0x0000000410047981 */ /* 0x002ea8000c1e1d00 */
[----:B------:R-:W3:Y:S01]  /*01a0*/  LDG.E.128 R8, desc[UR4][R18.64] ;  /* 0x0000000412087981 */ /* 0x000ee2000c1e1d00 */
[----:B------:R-:W-:Y:S02]  /*01b0*/  IMAD R21, R14, R3, R0 ;  /* 0x000000030e157224 */ /* 0x000fe400078e0200 */
[----:B------:R-:W-:-:S04]  /*01c0*/  IMAD.WIDE R2, R15, 0x10, R18 ;  /* 0x000000100f027825 */ /* 0x000fc800078e0212 */
[----:B------:R-:W-:Y:S02]  /*01d0*/  IMAD.WIDE R20, R21, 0x10, R12 ;  /* 0x0000001015147825 */ /* 0x000fe400078e020c */
[----:B------:R-:W4:Y:S04]  /*01e0*/  LDG.E.128 R12, desc[UR4][R2.64] ;  /* 0x00000004020c7981 */ /* 0x000f28000c1e1d00 */
[----:B--2---:R-:W-:Y:S04]  /*01f0*/  STG.E.128 desc[UR4][R18.64], R4 ;  /* 0x0000000412007986 */ /* 0x004fe8000c101d04 */
[----:B---3--:R-:W-:Y:S04]  /*0200*/  STG.E.128 desc[UR4][R16.64], R8 ;  /* 0x0000000810007986 */ /* 0x008fe8000c101d04 */
[----:B------:R-:W2:Y:S04]  /*0210*/  LDG.E.128 R24, desc[UR4][R20.64] ;  /* 0x0000000414187981 */ /* 0x000ea8000c1e1d00 */
[----:B--2---:R-:W-:Y:S04]  /*0220*/  STG.E.128 desc[UR4][R2.64], R24 ;  /* 0x0000001802007986 */ /* 0x004fe8000c101d04 */
[----:B----4-:R-:W-:Y:S01]  /*0230*/  STG.E.128 desc[UR4][R20.64], R12 ;  /* 0x0000000c14007986 */ /* 0x010fe2000c101d04 */
[----:B------:R-:W-:Y:S05]  /*0240*/  EXIT ;  /* 0x000000000000794d */ /* 0x000fea0003800000 */
.L_x_1:
        /* <DEDUP_REMOVED lines=11> */
.L_x_30:


//--------------------- .text._Z10fft_kernelPN6thrust24THRUST_300001_SM_1000_NS7complexIdEEii --------------------------
	.section	.text._Z10fft_kernelPN6thrust24THRUST_300001_SM_1000_NS7complexIdEEii,"ax",@progbits
	.align	128
        .global         _Z10fft_kernelPN6thrust24THRUST_300001_SM_1000_NS7complexIdEEii
        .type           _Z10fft_kernelPN6thrust24THRUST_300001_SM_1000_NS7complexIdEEii,@function
        .size           _Z10fft_kernelPN6thrust24THRUST_300001_SM_1000_NS7complexIdEEii,(.L_x_28 - _Z10fft_kernelPN6thrust24THRUST_300001_SM_1000_NS7complexIdEEii)
        .other          _Z10fft_kernelPN6thrust24THRUST_300001_SM_1000_NS7complexIdEEii,@"STO_CUDA_ENTRY STV_DEFAULT"
_Z10fft_kernelPN6thrust24THRUST_300001_SM_1000_NS7complexIdEEii:
.text._Z10fft_kernelPN6thrust24THRUST_300001_SM_1000_NS7complexIdEEii:
[----:B------:R-:W0:Y:S01]  /*0000*/  LDC R1, c[0x0][0x37c] ;  /* 0x0000df00ff017b82 */ /* 0x000e220000000800 */
[----:B------:R-:W1:Y:S07]  /*0010*/  S2R R0, SR_TID.X ;  /* 0x0000000000007919 */ /* 0x000e6e0000002100 */
[----:B------:R-:W1:Y:S01]  /*0020*/  S2UR UR5, SR_CTAID.X ;  /* 0x00000000000579c3 */ /* 0x000e620000002500 */
[----:B------:R-:W2:Y:S01]  /*0030*/  LDCU UR4, c[0x0][0x388] ;  /* 0x00007100ff0477ac */ /* 0x000ea20008000800 */
[----:B0-----:R-:W-:-:S06]  /*0040*/  VIADD R1, R1, 0xffffffd8 ;  /* 0xffffffd801017836 */ /* 0x001fcc0000000000 */
[----:B------:R-:W1:Y:S01]  /*0050*/  LDC R3, c[0x0][0x360] ;  /* 0x0000d800ff037b82 */ /* 0x000e620000000800 */
[----:B--2---:R-:W-:-:S04]  /*0060*/  ULEA.HI UR4, UR4, UR4, URZ, 0x1 ;  /* 0x0000000404047291 */ /* 0x004fc8000f8f08ff */
[----:B------:R-:W-:Y:S01]  /*0070*/  USHF.R.S32.HI UR4, URZ, 0x1, UR4 ;  /* 0x00000001ff047899 */ /* 0x000fe20008011404 */
[----:B-1----:R-:W-:-:S05]  /*0080*/  IMAD R3, R3, UR5, R0 ;  /* 0x0000000503037c24 */ /* 0x002fca000f8e0200 */
[----:B------:R-:W-:-:S13]  /*0090*/  ISETP.GE.AND P0, PT, R3, UR4, PT ;  /* 0x0000000403007c0c */ /* 0x000fda000bf06270 */
[----:B------:R-:W-:Y:S05]  /*00a0*/  @P0 EXIT ;  /* 0x000000000000094d */ /* 0x000fea0003800000 */
[----:B------:R-:W0:Y:S01]  /*00b0*/  LDCU UR4, c[0x0][0x38c] ;  /* 0x00007180ff0477ac */ /* 0x000e220008000800 */
[----:B------:R-:W-:Y:S01]  /*00c0*/  IMAD.MOV.U32 R6, RZ, RZ, 0x1 ;  /* 0x00000001ff067424 */ /* 0x000fe200078e00ff */
[----:B------:R-:W-:Y:S01]  /*00d0*/  IABS R10, R3 ;  /* 0x00000003000a7213 */ /* 0x000fe20000000000 */
[----:B------:R-:W-:Y:S01]  /*00e0*/  BSSY.RECONVERGENT B0, `(.L_x_2) ;  /* 0x0000034000007945 */ /* 0x000fe20003800200 */
[----:B------:R-:W-:Y:S01]  /*00f0*/  UMOV UR6, 0x54442d18 ;  /* 0x54442d1800067882 */ /* 0x000fe20000000000 */
[----:B------:R-:W-:Y:S01]  /*0100*/  UMOV UR7, 0x401921fb ;  /* 0x401921fb00077882 */ /* 0x000fe20000000000 */
[----:B0-----:R-:W-:-:S04]  /*0110*/  SHF.L.U32 R6, R6, UR4, RZ ;  /* 0x0000000406067c19 */ /* 0x001fc800080006ff */
[----:B------:R-:W-:-:S04]  /*0120*/  SHF.R.S32.HI R2, RZ, 0x1, R6 ;  /* 0x00000001ff027819 */ /* 0x000fc80000011406 */
[-C--:B------:R-:W-:Y:S02]  /*0130*/  IABS R9, R2.reuse ;  /* 0x0000000200097213 */ /* 0x080fe40000000000 */
[----:B------:R-:W-:Y:S02]  /*0140*/  IABS R11, R2 ;  /* 0x00000002000b7213 */ /* 0x000fe40000000000 */
[----:B------:R-:W0:Y:S08]  /*0150*/  I2F.RP R0, R9 ;  /* 0x0000000900007306 */ /* 0x000e300000209400 */
[----:B0-----:R-:W0:Y:S02]  /*0160*/  MUFU.RCP R0, R0 ;  /* 0x0000000000007308 */ /* 0x001e240000001000 */
[----:B0-----:R-:W-:-:S06]  /*0170*/  VIADD R4, R0, 0xffffffe ;  /* 0x0ffffffe00047836 */ /* 0x001fcc0000000000 */
[----:B------:R0:W1:Y:S02]  /*0180*/  F2I.FTZ.U32.TRUNC.NTZ R5, R4 ;  /* 0x0000000400057305 */ /* 0x000064000021f000 */
[----:B0-----:R-:W-:Y:S02]  /*0190*/  IMAD.MOV.U32 R4, RZ, RZ, RZ ;  /* 0x000000ffff047224 */ /* 0x001fe400078e00ff */
[----:B-1----:R-:W-:-:S04]  /*01a0*/  IMAD.MOV R8, RZ, RZ, -R5 ;  /* 0x000000ffff087224 */ /* 0x002fc800078e0a05 */
[----:B------:R-:W-:Y:S02]  /*01b0*/  IMAD R7, R8, R9, RZ ;  /* 0x0000000908077224 */ /* 0x000fe400078e02ff */
[----:B------:R-:W-:Y:S02]  /*01c0*/  IMAD.MOV.U32 R8, RZ, RZ, R10 ;  /* 0x000000ffff087224 */ /* 0x000fe400078e000a */
[----:B------:R-:W-:-:S04]  /*01d0*/  IMAD.HI.U32 R5, R5, R7, R4 ;  /* 0x0000000705057227 */ /* 0x000fc800078e0004 */
[----:B------:R-:W-:Y:S02]  /*01e0*/  IMAD.MOV R7, RZ, RZ, -R11 ;  /* 0x000000ffff077224 */ /* 0x000fe400078e0a0b */
[----:B------:R-:W-:-:S04]  /*01f0*/  IMAD.HI.U32 R0, R5, R8, RZ ;  /* 0x0000000805007227 */ /* 0x000fc800078e00ff */
[----:B------:R-:W-:Y:S02]  /*0200*/  IMAD R4, R0, R7, R8 ;  /* 0x0000000700047224 */ /* 0x000fe400078e0208 */
[----:B------:R-:W0:Y:S03]  /*0210*/  I2F.F64 R6, R6 ;  /* 0x0000000600067312 */ /* 0x000e260000201c00 */
[----:B------:R-:W-:-:S05]  /*0220*/  ISETP.GT.U32.AND P1, PT, R9, R4, PT ;  /* 0x000000040900720c */ /* 0x000fca0003f24070 */
[----:B0-----:R-:W0:Y:S08]  /*0230*/  MUFU.RCP64H R5, R7 ;  /* 0x0000000700057308 */ /* 0x001e300000001800 */
[----:B------:R-:W-:Y:S02]  /*0240*/  @!P1 IMAD.IADD R4, R4, 0x1, -R9 ;  /* 0x0000000104049824 */ /* 0x000fe400078e0a09 */
[----:B------:R-:W-:Y:S01]  /*0250*/  @!P1 VIADD R0, R0, 0x1 ;  /* 0x0000000100009836 */ /* 0x000fe20000000000 */
[----:B------:R-:W-:-:S02]  /*0260*/  ISETP.NE.AND P1, PT, R2, RZ, PT ;  /* 0x000000ff0200720c */ /* 0x000fc40003f25270 */
[----:B------:R-:W-:Y:S02]  /*0270*/  ISETP.GE.U32.AND P0, PT, R4, R9, PT ;  /* 0x000000090400720c */ /* 0x000fe40003f06070 */
[----:B------:R-:W-:-:S04]  /*0280*/  LOP3.LUT R4, R3, R2, RZ, 0x3c, !PT ;  /* 0x0000000203047212 */ /* 0x000fc800078e3cff */
[----:B------:R-:W-:Y:S01]  /*0290*/  ISETP.GE.AND P2, PT, R4, RZ, PT ;  /* 0x000000ff0400720c */ /* 0x000fe20003f46270 */
[----:B------:R-:W-:-:S06]  /*02a0*/  IMAD.MOV.U32 R4, RZ, RZ, 0x1 ;  /* 0x00000001ff047424 */ /* 0x000fcc00078e00ff */
[----:B------:R-:W-:Y:S01]  /*02b0*/  @P0 VIADD R0, R0, 0x1 ;  /* 0x0000000100000836 */ /* 0x000fe20000000000 */
[----:B0-----:R-:W-:-:S05]  /*02c0*/  DFMA R8, -R6, R4, 1 ;  /* 0x3ff000000608742b */ /* 0x001fca0000000104 */
[----:B------:R-:W-:Y:S01]  /*02d0*/  @!P2 IMAD.MOV R0, RZ, RZ, -R0 ;  /* 0x000000ffff00a224 */ /* 0x000fe200078e0a00 */
[----:B------:R-:W-:Y:S02]  /*02e0*/  @!P1 LOP3.LUT R0, RZ, R2, RZ, 0x33, !PT ;  /* 0x00000002ff009212 */ /* 0x000fe400078e33ff */
[----:B------:R-:W-:-:S03]  /*02f0*/  DFMA R8, R8, R8, R8 ;  /* 0x000000080808722b */ /* 0x000fc60000000008 */
[----:B------:R-:W-:Y:S01]  /*0300*/  IMAD.MOV R10, RZ, RZ, -R0 ;  /* 0x000000ffff0a7224 */ /* 0x000fe200078e0a00 */
[----:B------:R-:W-:-:S03]  /*0310*/  SHF.L.U32 R0, R0, UR4, RZ ;  /* 0x0000000400007c19 */ /* 0x000fc600080006ff */
[----:B------:R-:W-:Y:S01]  /*0320*/  IMAD R3, R2, R10, R3 ;  /* 0x0000000a02037224 */ /* 0x000fe200078e0203 */
[----:B------:R-:W-:-:S03]  /*0330*/  DFMA R4, R4, R8, R4 ;  /* 0x000000080404722b */ /* 0x000fc60000000004 */
[----:B------:R0:W1:Y:S05]  /*0340*/  I2F.F64 R8, R3 ;  /* 0x0000000300087312 */ /* 0x00006a0000201c00 */
[----:B------:R-:W-:Y:S01]  /*0350*/  DFMA R10, -R6, R4, 1 ;  /* 0x3ff00000060a742b */ /* 0x000fe20000000104 */
[----:B0-----:R-:W-:-:S07]  /*0360*/  IMAD.IADD R3, R3, 0x1, R0 ;  /* 0x0000000103037824 */ /* 0x001fce00078e0200 */
[----:B------:R-:W-:Y:S02]  /*0370*/  DFMA R10, R4, R10, R4 ;  /* 0x0000000a040a722b */ /* 0x000fe40000000004 */
[----:B-1----:R-:W-:-:S08]  /*0380*/  DMUL R8, R8, -UR6 ;  /* 0x8000000608087c28 */ /* 0x002fd00008000000 */
[----:B------:R-:W-:Y:S02]  /*0390*/  DMUL R4, R8, R10 ;  /* 0x0000000a08047228 */ /* 0x000fe40000000000 */
[----:B------:R-:W-:-:S06]  /*03a0*/  FSETP.GEU.AND P1, PT, |R9|, 6.5827683646048100446e-37, PT ;  /* 0x036000000900780b */ /* 0x000fcc0003f2e200 */
[----:B------:R-:W-:-:S08]  /*03b0*/  DFMA R12, -R6, R4, R8 ;  /* 0x00000004060c722b */ /* 0x000fd00000000108 */
[----:B------:R-:W-:-:S10]  /*03c0*/  DFMA R10, R10, R12, R4 ;  /* 0x0000000c0a0a722b */ /* 0x000fd40000000004 */
[----:B------:R-:W-:-:S05]  /*03d0*/  FFMA R4, RZ, R7, R11 ;  /* 0x00000007ff047223 */ /* 0x000fca000000000b */
[----:B------:R-:W-:-:S13]  /*03e0*/  FSETP.GT.AND P0, PT, |R4|, 1.469367938527859385e-39, PT ;  /* 0x001000000400780b */ /* 0x000fda0003f04200 */
[----:B------:R-:W-:Y:S05]  /*03f0*/  @P0 BRA P1, `(.L_x_3) ;  /* 0x0000000000080947 */ /* 0x000fea0000800000 */
[----:B------:R-:W-:-:S07]  /*0400*/  MOV R0, 0x420 ;  /* 0x0000042000007802 */ /* 0x000fce0000000f00 */
[----:B------:R-:W-:Y:S05]  /*0410*/  CALL.REL.NOINC `($__internal_0_$__cuda_sm20_div_rn_f64_full) ;  /* 0x0000000800d47944 */ /* 0x000fea0003c00000 */
.L_x_3:
[----:B------:R-:W-:Y:S05]  /*0420*/  BSYNC.RECONVERGENT B0 ;  /* 0x0000000000007941 */ /* 0x000fea0003800200 */
.L_x_2:
[----:B------:R-:W-:Y:S01]  /*0430*/  LOP3.LUT P0, RZ, R10, 0x7fffffff, R11, 0xf8, !PT ;  /* 0x7fffffff0aff7812 */ /* 0x000fe2000780f80b */
[----:B------:R-:W0:Y:S01]  /*0440*/  LDCU.64 UR4, c[0x0][0x358] ;  /* 0x00006b00ff0477ac */ /* 0x000e220008000a00 */
[----:B------:R-:W-:Y:S11]  /*0450*/  BSSY.RECONVERGENT B0, `(.L_x_4) ;  /* 0x00000a0000007945 */ /* 0x000ff60003800200 */
[----:B------:R-:W-:Y:S05]  /*0460*/  @P0 BRA `(.L_x_5) ;  /* 0x0000000000a40947 */ /* 0x000fea0003800000 */
[----:B------:R-:W-:Y:S01]  /*0470*/  IMAD.MOV.U32 R12, RZ, RZ, 0x0 ;  /* 0x00000000ff0c7424 */ /* 0x000fe200078e00ff */
[----:B------:R-:W-:Y:S01]  /*0480*/  UMOV UR6, 0xfefa39ef ;  /* 0xfefa39ef00067882 */ /* 0x000fe20000000000 */
[----:B------:R-:W-:Y:S01]  /*0490*/  IMAD.MOV.U32 R13, RZ, RZ, 0x43380000 ;  /* 0x43380000ff0d7424 */ /* 0x000fe200078e00ff */
[----:B------:R-:W-:-:S05]  /*04a0*/  UMOV UR7, 0x3fe62e42 ;  /* 0x3fe62e4200077882 */ /* 0x000fca0000000000 */
[----:B------:R-:W-:-:S08]  /*04b0*/  DADD R12, -R12, 6.75539944105574400000e+15 ;  /* 0x433800000c0c7429 */ /* 0x000fd00000000100 */
[----:B------:R-:W-:Y:S01]  /*04c0*/  DFMA R4, R12, -UR6, RZ ;  /* 0x800000060c047c2b */ /* 0x000fe200080000ff */
[----:B------:R-:W-:Y:S01]  /*04d0*/  UMOV UR6, 0x3b39803f ;  /* 0x3b39803f00067882 */ /* 0x000fe20000000000 */
[----:B------:R-:W-:-:S06]  /*04e0*/  UMOV UR7, 0x3c7abc9e ;  /* 0x3c7abc9e00077882 */ /* 0x000fcc0000000000 */
[----:B------:R-:W-:Y:S01]  /*04f0*/  DFMA R12, R12, -UR6, R4 ;  /* 0x800000060c0c7c2b */ /* 0x000fe20008000004 */
[----:B------:R-:W-:Y:S01]  /*0500*/  UMOV UR6, 0x69ce2bdf ;  /* 0x69ce2bdf00067882 */ /* 0x000fe20000000000 */
[----:B------:R-:W-:Y:S01]  /*0510*/  IMAD.MOV.U32 R4, RZ, RZ, -0x35dec16 ;  /* 0xfca213eaff047424 */ /* 0x000fe200078e00ff */
[----:B------:R-:W-:Y:S01]  /*0520*/  UMOV UR7, 0x3e5ade15 ;  /* 0x3e5ade1500077882 */ /* 0x000fe20000000000 */
[----:B------:R-:W-:-:S06]  /*0530*/  IMAD.MOV.U32 R5, RZ, RZ, 0x3e928af3 ;  /* 0x3e928af3ff057424 */ /* 0x000fcc00078e00ff */
[----:B------:R-:W-:Y:S01]  /*0540*/  DFMA R4, R12, UR6, R4 ;  /* 0x000000060c047c2b */ /* 0x000fe20008000004 */
[----:B------:R-:W-:Y:S01]  /*0550*/  UMOV UR6, 0x62401315 ;  /* 0x6240131500067882 */ /* 0x000fe20000000000 */
[----:B------:R-:W-:-:S06]  /*0560*/  UMOV UR7, 0x3ec71dee ;  /* 0x3ec71dee00077882 */ /* 0x000fcc0000000000 */
[----:B------:R-:W-:Y:S01]  /*0570*/  DFMA R4, R12, R4, UR6 ;  /* 0x000000060c047e2b */ /* 0x000fe20008000004 */
        /* <DEDUP_REMOVED lines=20> */
[----:B------:R-:W-:-:S08]  /*06c0*/  DFMA R4, R12, R4, UR6 ;  /* 0x000000060c047e2b */ /* 0x000fd00008000004 */
[----:B------:R-:W-:-:S08]  /*06d0*/  DFMA R4, R12, R4, 1 ;  /* 0x3ff000000c04742b */ /* 0x000fd00000000004 */
[----:B------:R-:W-:Y:S01]  /*06e0*/  DFMA R12, R12, R4, 1 ;  /* 0x3ff000000c0c742b */ /* 0x000fe20000000004 */
[----:B------:R-:W-:Y:S10]  /*06f0*/  BRA `(.L_x_6) ;  /* 0x0000000400d47947 */ /* 0x000ff40003800000 */
.L_x_5:
[----:B------:R-:W-:Y:S01]  /*0700*/  DSETP.NEU.AND P0, PT, |R10|, +INF , PT ;  /* 0x7ff000000a00742a */ /* 0x000fe20003f0d200 */
[----:B------:R-:W-:-:S13]  /*0710*/  BSSY.RECONVERGENT B1, `(.L_x_7) ;  /* 0x000001c000017945 */ /* 0x000fda0003800200 */
[----:B------:R-:W-:Y:S01]  /*0720*/  @!P0 DMUL R8, RZ, R10 ;  /* 0x0000000aff088228 */ /* 0x000fe20000000000 */
[----:B------:R-:W-:Y:S01]  /*0730*/  @!P0 IMAD.MOV.U32 R0, RZ, RZ, 0x1 ;  /* 0x00000001ff008424 */ /* 0x000fe200078e00ff */
[----:B------:R-:W-:Y:S09]  /*0740*/  @!P0 BRA `(.L_x_8) ;  /* 0x0000000000608947 */ /* 0x000ff20003800000 */
[----:B------:R-:W-:Y:S01]  /*0750*/  UMOV UR6, 0x6dc9c883 ;  /* 0x6dc9c88300067882 */ /* 0x000fe20000000000 */
[----:B------:R-:W-:Y:S01]  /*0760*/  UMOV UR7, 0x3fe45f30 ;  /* 0x3fe45f3000077882 */ /* 0x000fe20000000000 */
[C---:B------:R-:W-:Y:S01]  /*0770*/  DSETP.GE.AND P0, PT, |R10|.reuse, 2.14748364800000000000e+09, PT ;  /* 0x41e000000a00742a */ /* 0x040fe20003f06200 */
[----:B------:R-:W-:Y:S01]  /*0780*/  BSSY.RECONVERGENT B2, `(.L_x_9) ;  /* 0x0000013000027945 */ /* 0x000fe20003800200 */
[----:B------:R-:W-:Y:S01]  /*0790*/  DMUL R4, R10, UR6 ;  /* 0x000000060a047c28 */ /* 0x000fe20008000000 */
[----:B------:R-:W-:Y:S01]  /*07a0*/  UMOV UR6, 0x54442d18 ;  /* 0x54442d1800067882 */ /* 0x000fe20000000000 */
[----:B------:R-:W-:-:S04]  /*07b0*/  UMOV UR7, 0x3ff921fb ;  /* 0x3ff921fb00077882 */ /* 0x000fc80000000000 */
[----:B------:R-:W1:Y:S08]  /*07c0*/  F2I.F64 R0, R4 ;  /* 0x0000000400007311 */ /* 0x000e700000301100 */
[----:B-1----:R-:W1:Y:S02]  /*07d0*/  I2F.F64 R8, R0 ;  /* 0x0000000000087312 */ /* 0x002e640000201c00 */
[----:B-1----:R-:W-:Y:S01]  /*07e0*/  DFMA R6, R8, -UR6, R10 ;  /* 0x8000000608067c2b */ /* 0x002fe2000800000a */
[----:B------:R-:W-:Y:S01]  /*07f0*/  UMOV UR6, 0x33145c00 ;  /* 0x33145c0000067882 */ /* 0x000fe20000000000 */
[----:B------:R-:W-:-:S06]  /*0800*/  UMOV UR7, 0x3c91a626 ;  /* 0x3c91a62600077882 */ /* 0x000fcc0000000000 */
[----:B------:R-:W-:Y:S01]  /*0810*/  DFMA R6, R8, -UR6, R6 ;  /* 0x8000000608067c2b */ /* 0x000fe20008000006 */
[----:B------:R-:W-:Y:S01]  /*0820*/  UMOV UR6, 0x252049c0 ;  /* 0x252049c000067882 */ /* 0x000fe20000000000 */
[----:B------:R-:W-:-:S06]  /*0830*/  UMOV UR7, 0x397b839a ;  /* 0x397b839a00077882 */ /* 0x000fcc0000000000 */
[----:B------:R-:W-:Y:S01]  /*0840*/  DFMA R8, R8, -UR6, R6 ;  /* 0x8000000608087c2b */ /* 0x000fe20008000006 */
[----:B------:R-:W-:Y:S10]  /*0850*/  @!P0 BRA `(.L_x_10) ;  /* 0x0000000000148947 */ /* 0x000ff40003800000 */
[----:B------:R-:W-:Y:S01]  /*0860*/  IMAD.MOV.U32 R8, RZ, RZ, R10 ;  /* 0x000000ffff087224 */ /* 0x000fe200078e000a */
[----:B------:R-:W-:Y:S01]  /*0870*/  MOV R0, 0x8a0 ;  /* 0x000008a000007802 */ /* 0x000fe20000000f00 */
[----:B------:R-:W-:-:S07]  /*0880*/  IMAD.MOV.U32 R5, RZ, RZ, R11 ;  /* 0x000000ffff057224 */ /* 0x000fce00078e000b */
[----:B0-----:R-:W-:Y:S05]  /*0890*/  CALL.REL.NOINC `($_Z10fft_kernelPN6thrust24THRUST_300001_SM_1000_NS7complexIdEEii$__internal_trig_reduction_slowpathd) ;  /* 0x0000000c002c7944 */ /* 0x001fea0003c00000 */
[----:B------:R-:W-:-:S07]  /*08a0*/  IMAD.MOV.U32 R0, RZ, RZ, R6 ;  /* 0x000000ffff007224 */ /* 0x000fce00078e0006 */
.L_x_10:
[----:B0-----:R-:W-:Y:S05]  /*08b0*/  BSYNC.RECONVERGENT B2 ;  /* 0x0000000000027941 */ /* 0x001fea0003800200 */
.L_x_9:
[----:B------:R-:W-:-:S07]  /*08c0*/  VIADD R0, R0, 0x1 ;  /* 0x0000000100007836 */ /* 0x000fce0000000000 */
.L_x_8:
[----:B0-----:R-:W-:Y:S05]  /*08d0*/  BSYNC.RECONVERGENT B1 ;  /* 0x0000000000017941 */ /* 0x001fea0003800200 */
.L_x_7:
[----:B------:R-:W0:Y:S01]  /*08e0*/  LDCU.64 UR6, c[0x4][0xe8] ;  /* 0x01001d00ff0677ac */ /* 0x000e220008000a00 */
[----:B------:R-:W-:-:S05]  /*08f0*/  IMAD.SHL.U32 R4, R0, 0x40, RZ ;  /* 0x0000004000047824 */ /* 0x000fca00078e00ff */
[----:B------:R-:W-:-:S04]  /*0900*/  LOP3.LUT R4, R4, 0x40, RZ, 0xc0, !PT ;  /* 0x0000004004047812 */ /* 0x000fc800078ec0ff */
[----:B0-----:R-:W-:-:S05]  /*0910*/  IADD3 R22, P0, PT, R4, UR6, RZ ;  /* 0x0000000604167c10 */ /* 0x001fca000ff1e0ff */
[----:B------:R-:W-:-:S05]  /*0920*/  IMAD.X R23, RZ, RZ, UR7, P0 ;  /* 0x00000007ff177e24 */ /* 0x000fca00080e06ff */
[----:B------:R-:W2:Y:S04]  /*0930*/  LDG.E.128.CONSTANT R4, desc[UR4][R22.64] ;  /* 0x0000000416047981 */ /* 0x000ea8000c1e9d00 */
[----:B------:R-:W3:Y:S04]  /*0940*/  LDG.E.128.CONSTANT R12, desc[UR4][R22.64+0x10] ;  /* 0x00001004160c7981 */ /* 0x000ee8000c1e9d00 */
[----:B------:R-:W4:Y:S01]  /*0950*/  LDG.E.128.CONSTANT R16, desc[UR4][R22.64+0x20] ;  /* 0x0000200416107981 */ /* 0x000f22000c1e9d00 */
[----:B------:R-:W-:Y:S01]  /*0960*/  LOP3.LUT R20, R0, 0x1, RZ, 0xc0, !PT ;  /* 0x0000000100147812 */ /* 0x000fe200078ec0ff */
[----:B------:R-:W-:Y:S01]  /*0970*/  IMAD.MOV.U32 R24, RZ, RZ, 0x20fd8164 ;  /* 0x20fd8164ff187424 */ /* 0x000fe200078e00ff */
[----:B------:R-:W-:Y:S01]  /*0980*/  DSETP.NEU.AND P1, PT, |R10|, +INF , PT ;  /* 0x7ff000000a00742a */ /* 0x000fe20003f2d200 */
[----:B------:R-:W-:Y:S01]  /*0990*/  IMAD.MOV.U32 R25, RZ, RZ, 0x3da8ff83 ;  /* 0x3da8ff83ff197424 */ /* 0x000fe200078e00ff */
[----:B------:R-:W-:Y:S01]  /*09a0*/  ISETP.NE.U32.AND P0, PT, R20, 0x1, PT ;  /* 0x000000011400780c */ /* 0x000fe20003f05070 */
[----:B------:R-:W-:Y:S01]  /*09b0*/  DMUL R20, R8, R8 ;  /* 0x0000000808147228 */ /* 0x000fe20000000000 */
[----:B------:R-:W-:Y:S02]  /*09c0*/  BSSY.RECONVERGENT B1, `(.L_x_11) ;  /* 0x000002b000017945 */ /* 0x000fe40003800200 */
[----:B------:R-:W-:-:S02]  /*09d0*/  FSEL R24, R24, -8.06006814911005101289e+34, !P0 ;  /* 0xf9785eba18187808 */ /* 0x000fc40004000000 */
[----:B------:R-:W-:-:S06]  /*09e0*/  FSEL R25, -R25, 0.11223486810922622681, !P0 ;  /* 0x3de5db6519197808 */ /* 0x000fcc0004000100 */
[----:B--2---:R-:W-:-:S08]  /*09f0*/  DFMA R4, R20, R24, R4 ;  /* 0x000000181404722b */ /* 0x004fd00000000004 */
[----:B------:R-:W-:-:S08]  /*0a00*/  DFMA R4, R20, R4, R6 ;  /* 0x000000041404722b */ /* 0x000fd00000000006 */
[----:B---3--:R-:W-:-:S08]  /*0a10*/  DFMA R4, R20, R4, R12 ;  /* 0x000000041404722b */ /* 0x008fd0000000000c */
[----:B------:R-:W-:Y:S02]  /*0a20*/  DFMA R4, R20, R4, R14 ;  /* 0x000000041404722b */ /* 0x000fe4000000000e */
[----:B------:R-:W-:-:S06]  /*0a30*/  @!P1 DMUL R14, RZ, R10 ;  /* 0x0000000aff0e9228 */ /* 0x000fcc0000000000 */
[----:B----4-:R-:W-:-:S08]  /*0a40*/  DFMA R4, R20, R4, R16 ;  /* 0x000000041404722b */ /* 0x010fd00000000010 */
[----:B------:R-:W-:-:S08]  /*0a50*/  DFMA R4, R20, R4, R18 ;  /* 0x000000041404722b */ /* 0x000fd00000000012 */
[----:B------:R-:W-:Y:S02]  /*0a60*/  DFMA R8, R4, R8, R8 ;  /* 0x000000080408722b */ /* 0x000fe40000000008 */
[----:B------:R-:W-:-:S10]  /*0a70*/  DFMA R4, R20, R4, 1 ;  /* 0x3ff000001404742b */ /* 0x000fd40000000004 */
[----:B------:R-:W-:Y:S02]  /*0a80*/  FSEL R6, R4, R8, !P0 ;  /* 0x0000000804067208 */ /* 0x000fe40004000000 */
[----:B------:R-:W-:Y:S02]  /*0a90*/  FSEL R7, R5, R9, !P0 ;  /* 0x0000000905077208 */ /* 0x000fe40004000000 */
[----:B------:R-:W-:Y:S01]  /*0aa0*/  LOP3.LUT P0, RZ, R0, 0x2, RZ, 0xc0, !PT ;  /* 0x0000000200ff7812 */ /* 0x000fe2000780c0ff */
[----:B------:R-:W-:-:S03]  /*0ab0*/  @!P1 IMAD.MOV.U32 R0, RZ, RZ, RZ ;  /* 0x000000ffff009224 */ /* 0x000fc600078e00ff */
[----:B------:R-:W-:-:S10]  /*0ac0*/  DADD R4, RZ, -R6 ;  /* 0x00000000ff047229 */ /* 0x000fd40000000806 */
[----:B------:R-:W-:Y:S02]  /*0ad0*/  FSEL R12, R6, R4, !P0 ;  /* 0x00000004060c7208 */ /* 0x000fe40004000000 */
[----:B------:R-:W-:Y:S01]  /*0ae0*/  FSEL R13, R7, R5, !P0 ;  /* 0x00000005070d7208 */ /* 0x000fe20004000000 */
[----:B------:R-:W-:Y:S06]  /*0af0*/  @!P1 BRA `(.L_x_12) ;  /* 0x00000000005c9947 */ /* 0x000fec0003800000 */
[----:B------:R-:W-:Y:S01]  /*0b00*/  UMOV UR6, 0x6dc9c883 ;  /* 0x6dc9c88300067882 */ /* 0x000fe20000000000 */
[----:B------:R-:W-:Y:S01]  /*0b10*/  UMOV UR7, 0x3fe45f30 ;  /* 0x3fe45f3000077882 */ /* 0x000fe20000000000 */
[C---:B------:R-:W-:Y:S02]  /*0b20*/  DSETP.GE.AND P0, PT, |R10|.reuse, 2.14748364800000000000e+09, PT ;  /* 0x41e000000a00742a */ /* 0x040fe40003f06200 */
[----:B------:R-:W-:Y:S01]  /*0b30*/  DMUL R4, R10, UR6 ;  /* 0x000000060a047c28 */ /* 0x000fe20008000000 */
[----:B------:R-:W-:Y:S01]  /*0b40*/  UMOV UR6, 0x54442d18 ;  /* 0x54442d1800067882 */ /* 0x000fe20000000000 */
[----:B------:R-:W-:-:S04]  /*0b50*/  UMOV UR7, 0x3ff921fb ;  /* 0x3ff921fb00077882 */ /* 0x000fc80000000000 */
[----:B------:R-:W0:Y:S08]  /*0b60*/  F2I.F64 R0, R4 ;  /* 0x0000000400007311 */ /* 0x000e300000301100 */
[----:B0-----:R-:W0:Y:S02]  /*0b70*/  I2F.F64 R14, R0 ;  /* 0x00000000000e7312 */ /* 0x001e240000201c00 */
[----:B0-----:R-:W-:Y:S01]  /*0b80*/  DFMA R6, R14, -UR6, R10 ;  /* 0x800000060e067c2b */ /* 0x001fe2000800000a */
        /* <DEDUP_REMOVED lines=10> */
[----:B------:R-:W-:Y:S05]  /*0c30*/  CALL.REL.NOINC `($_Z10fft_kernelPN6thrust24THRUST_300001_SM_1000_NS7complexIdEEii$__internal_trig_reduction_slowpathd) ;  /* 0x0000000800447944 */ /* 0x000fea0003c00000 */
[----:B------:R-:W-:Y:S02]  /*0c40*/  IMAD.MOV.U32 R0, RZ, RZ, R6 ;  /* 0x000000ffff007224 */ /* 0x000fe400078e0006 */
[----:B------:R-:W-:Y:S02]  /*0c50*/  IMAD.MOV.U32 R14, RZ, RZ, R8 ;  /* 0x000000ffff0e7224 */ /* 0x000fe400078e0008 */
[----:B------:R-:W-:-:S07]  /*0c60*/  IMAD.MOV.U32 R15, RZ, RZ, R9 ;  /* 0x000000ffff0f7224 */ /* 0x000fce00078e0009 */
.L_x_12:
[----:B------:R-:W-:Y:S05]  /*0c70*/  BSYNC.RECONVERGENT B1 ;  /* 0x0000000000017941 */ /* 0x000fea0003800200 */
.L_x_11:
        /* <DEDUP_REMOVED lines=9> */
[----:B------:R-:W-:-:S02]  /*0d10*/  IMAD.MOV.U32 R24, RZ, RZ, 0x20fd8164 ;  /* 0x20fd8164ff187424 */ /* 0x000fc400078e00ff */
[----:B------:R-:W-:Y:S01]  /*0d20*/  IMAD.MOV.U32 R25, RZ, RZ, 0x3da8ff83 ;  /* 0x3da8ff83ff197424 */ /* 0x000fe200078e00ff */
[----:B------:R-:W-:Y:S01]  /*0d30*/  ISETP.NE.U32.AND P0, PT, R20, 0x1, PT ;  /* 0x000000011400780c */ /* 0x000fe20003f05070 */
[----:B------:R-:W-:-:S03]  /*0d40*/  DMUL R20, R14, R14 ;  /* 0x0000000e0e147228 */ /* 0x000fc60000000000 */
[----:B------:R-:W-:Y:S02]  /*0d50*/  FSEL R24, R24, -8.06006814911005101289e+34, !P0 ;  /* 0xf9785eba18187808 */ /* 0x000fe40004000000 */
[----:B------:R-:W-:-:S06]  /*0d60*/  FSEL R25, -R25, 0.11223486810922622681, !P0 ;  /* 0x3de5db6519197808 */ /* 0x000fcc0004000100 */
[----:B--2---:R-:W-:-:S08]  /*0d70*/  DFMA R4, R20, R24, R4 ;  /* 0x000000181404722b */ /* 0x004fd00000000004 */
[----:B------:R-:W-:-:S08]  /*0d80*/  DFMA R4, R20, R4, R6 ;  /* 0x000000041404722b */ /* 0x000fd00000000006 */
[----:B---3--:R-:W-:-:S08]  /*0d90*/  DFMA R4, R20, R4, R8 ;  /* 0x000000041404722b */ /* 0x008fd00000000008 */
[----:B------:R-:W-:-:S08]  /*0da0*/  DFMA R4, R20, R4, R10 ;  /* 0x000000041404722b */ /* 0x000fd0000000000a */
[----:B----4-:R-:W-:-:S08]  /*0db0*/  DFMA R4, R20, R4, R16 ;  /* 0x000000041404722b */ /* 0x010fd00000000010 */
[----:B------:R-:W-:-:S08]  /*0dc0*/  DFMA R4, R20, R4, R18 ;  /* 0x000000041404722b */ /* 0x000fd00000000012 */
[----:B------:R-:W-:Y:S02]  /*0dd0*/  DFMA R14, R4, R14, R14 ;  /* 0x0000000e040e722b */ /* 0x000fe4000000000e */
[----:B------:R-:W-:-:S10]  /*0de0*/  DFMA R4, R20, R4, 1 ;  /* 0x3ff000001404742b */ /* 0x000fd40000000004 */
[----:B------:R-:W-:Y:S02]  /*0df0*/  FSEL R6, R4, R14, !P0 ;  /* 0x0000000e04067208 */ /* 0x000fe40004000000 */
[----:B------:R-:W-:Y:S02]  /*0e00*/  FSEL R7, R5, R15, !P0 ;  /* 0x0000000f05077208 */ /* 0x000fe40004000000 */
[----:B------:R-:W-:-:S04]  /*0e10*/  LOP3.LUT P0, RZ, R0, 0x2, RZ, 0xc0, !PT ;  /* 0x0000000200ff7812 */ /* 0x000fc8000780c0ff */
[----:B------:R-:W-:-:S10]  /*0e20*/  DADD R4, RZ, -R6 ;  /* 0x00000000ff047229 */ /* 0x000fd40000000806 */
[----:B------:R-:W-:Y:S02]  /*0e30*/  FSEL R10, R6, R4, !P0 ;  /* 0x00000004060a7208 */ /* 0x000fe40004000000 */
[----:B------:R-:W-:-:S07]  /*0e40*/  FSEL R11, R7, R5, !P0 ;  /* 0x00000005070b7208 */ /* 0x000fce0004000000 */
.L_x_6:
[----:B0-----:R-:W-:Y:S05]  /*0e50*/  BSYNC.RECONVERGENT B0 ;  /* 0x0000000000007941 */ /* 0x001fea0003800200 */
.L_x_4:
[----:B------:R-:W0:Y:S01]  /*0e60*/  LDC.64 R14, c[0x0][0x380] ;  /* 0x0000e000ff0e7b82 */ /* 0x000e220000000a00 */
[----:B------:R-:W-:-:S04]  /*0e70*/  IMAD.IADD R9, R2, 0x1, R3 ;  /* 0x0000000102097824 */ /* 0x000fc800078e0203 */
[----:B0-----:R-:W-:-:S05]  /*0e80*/  IMAD.WIDE R8, R9, 0x10, R14 ;  /* 0x0000001009087825 */ /* 0x001fca00078e020e */
[----:B------:R-:W2:Y:S01]  /*0e90*/  LDG.E.128 R4, desc[UR4][R8.64] ;  /* 0x0000000408047981 */ /* 0x000ea2000c1e1d00 */
[----:B------:R-:W-:-:S05]  /*0ea0*/  IMAD.WIDE R2, R3, 0x10, R14 ;  /* 0x0000001003027825 */ /* 0x000fca00078e020e */
[----:B------:R-:W3:Y:S01]  /*0eb0*/  LDG.E.128 R16, desc[UR4][R2.64] ;  /* 0x0000000402107981 */ /* 0x000ee2000c1e1d00 */
[-C--:B--2---:R-:W-:Y:S02]  /*0ec0*/  DMUL R14, R4, R10.reuse ;  /* 0x0000000a040e7228 */ /* 0x084fe40000000000 */
[----:B------:R-:W-:-:S06]  /*0ed0*/  DMUL R10, R6, R10 ;  /* 0x0000000a060a7228 */ /* 0x000fcc0000000000 */
[-C--:B------:R-:W-:Y:S02]  /*0ee0*/  DFMA R14, R6, R12.reuse, R14 ;  /* 0x0000000c060e722b */ /* 0x080fe4000000000e */
[----:B------:R-:W-:-:S06]  /*0ef0*/  DFMA R10, R4, R12, -R10 ;  /* 0x0000000c040a722b */ /* 0x000fcc000000080a */
[----:B---3--:R-:W-:Y:S02]  /*0f00*/  DADD R6, R14, R18 ;  /* 0x000000000e067229 */ /* 0x008fe40000000012 */
[----:B------:R-:W-:Y:S02]  /*0f10*/  DADD R4, R10, R16 ;  /* 0x000000000a047229 */ /* 0x000fe40000000010 */
[----:B------:R-:W-:Y:S02]  /*0f20*/  DADD R18, -R14, R18 ;  /* 0x000000000e127229 */ /* 0x000fe40000000112 */
[----:B------:R-:W-:-:S03]  /*0f30*/  DADD R16, -R10, R16 ;  /* 0x000000000a107229 */ /* 0x000fc60000000110 */
[----:B------:R-:W-:Y:S04]  /*0f40*/  STG.E.128 desc[UR4][R2.64], R4 ;  /* 0x0000000402007986 */ /* 0x000fe8000c101d04 */
[----:B------:R-:W-:Y:S01]  /*0f50*/  STG.E.128 desc[UR4][R8.64], R16 ;  /* 0x0000001008007986 */ /* 0x000fe2000c101d04 */
[----:B------:R-:W-:Y:S05]  /*0f60*/  EXIT ;  /* 0x000000000000794d */ /* 0x000fea0003800000 */
        .weak           $__internal_0_$__cuda_sm20_div_rn_f64_full
        .type           $__internal_0_$__cuda_sm20_div_rn_f64_full,@function
        .size           $__internal_0_$__cuda_sm20_div_rn_f64_full,($_Z10fft_kernelPN6thrust24THRUST_300001_SM_1000_NS7complexIdEEii$__internal_trig_reduction_slowpathd - $__internal_0_$__cuda_sm20_div_rn_f64_full)
$__internal_0_$__cuda_sm20_div_rn_f64_full:
[C---:B------:R-:W-:Y:S01]  /*0f70*/  FSETP.GEU.AND P0, PT, |R7|.reuse, 1.469367938527859385e-39, PT ;  /* 0x001000000700780b */ /* 0x040fe20003f0e200 */
[----:B------:R-:W-:Y:S01]  /*0f80*/  IMAD.MOV.U32 R10, RZ, RZ, 0x1 ;  /* 0x00000001ff0a7424 */ /* 0x000fe200078e00ff */
[----:B------:R-:W-:Y:S01]  /*0f90*/  LOP3.LUT R4, R7, 0x800fffff, RZ, 0xc0, !PT ;  /* 0x800fffff07047812 */ /* 0x000fe200078ec0ff */
[----:B------:R-:W-:Y:S01]  /*0fa0*/  BSSY.RECONVERGENT B1, `(.L_x_13) ;  /* 0x0000055000017945 */ /* 0x000fe20003800200 */
[C---:B------:R-:W-:Y:S02]  /*0fb0*/  FSETP.GEU.AND P2, PT, |R9|.reuse, 1.469367938527859385e-39, PT ;  /* 0x001000000900780b */ /* 0x040fe40003f4e200 */
[----:B------:R-:W-:Y:S01]  /*0fc0*/  LOP3.LUT R5, R4, 0x3ff00000, RZ, 0xfc, !PT ;  /* 0x3ff0000004057812 */ /* 0x000fe200078efcff */
[----:B------:R-:W-:Y:S01]  /*0fd0*/  IMAD.MOV.U32 R4, RZ, RZ, R6 ;  /* 0x000000ffff047224 */ /* 0x000fe200078e0006 */
[----:B------:R-:W-:-:S05]  /*0fe0*/  LOP3.LUT R12, R9, 0x7ff00000, RZ, 0xc0, !PT ;  /* 0x7ff00000090c7812 */ /* 0x000fca00078ec0ff */
[----:B------:R-:W-:-:S04]  /*0ff0*/  @!P0 DMUL R4, R6, 8.98846567431157953865e+307 ;  /* 0x7fe0000006048828 */ /* 0x000fc80000000000 */
[----:B------:R-:W-:Y:S01]  /*1000*/  @!P2 LOP3.LUT R13, R7, 0x7ff00000, RZ, 0xc0, !PT ;  /* 0x7ff00000070da812 */ /* 0x000fe200078ec0ff */
[----:B------:R-:W-:Y:S01]  /*1010*/  @!P2 IMAD.MOV.U32 R18, RZ, RZ, RZ ;  /* 0x000000ffff12a224 */ /* 0x000fe200078e00ff */
[----:B------:R-:W0:Y:S02]  /*1020*/  MUFU.RCP64H R11, R5 ;  /* 0x00000005000b7308 */ /* 0x000e240000001800 */
[----:B------:R-:W-:Y:S01]  /*1030*/  @!P2 ISETP.GE.U32.AND P3, PT, R12, R13, PT ;  /* 0x0000000d0c00a20c */ /* 0x000fe20003f66070 */
[----:B------:R-:W-:-:S05]  /*1040*/  IMAD.MOV.U32 R13, RZ, RZ, 0x1ca00000 ;  /* 0x1ca00000ff0d7424 */ /* 0x000fca00078e00ff */
[----:B------:R-:W-:-:S04]  /*1050*/  @!P2 SEL R19, R13, 0x63400000, !P3 ;  /* 0x634000000d13a807 */ /* 0x000fc80005800000 */
[----:B------:R-:W-:-:S04]  /*1060*/  @!P2 LOP3.LUT R19, R19, 0x80000000, R9, 0xf8, !PT ;  /* 0x800000001313a812 */ /* 0x000fc800078ef809 */
[----:B------:R-:W-:Y:S01]  /*1070*/  @!P2 LOP3.LUT R19, R19, 0x100000, RZ, 0xfc, !PT ;  /* 0x001000001313a812 */ /* 0x000fe200078efcff */
[----:B0-----:R-:W-:-:S08]  /*1080*/  DFMA R14, R10, -R4, 1 ;  /* 0x3ff000000a0e742b */ /* 0x001fd00000000804 */
[----:B------:R-:W-:Y:S01]  /*1090*/  DFMA R16, R14, R14, R14 ;  /* 0x0000000e0e10722b */ /* 0x000fe2000000000e */
[----:B------:R-:W-:-:S04]  /*10a0*/  LOP3.LUT R15, R7, 0x7ff00000, RZ, 0xc0, !PT ;  /* 0x7ff00000070f7812 */ /* 0x000fc800078ec0ff */
[----:B------:R-:W-:-:S03]  /*10b0*/  ISETP.GE.U32.AND P1, PT, R12, R15, PT ;  /* 0x0000000f0c00720c */ /* 0x000fc60003f26070 */
[----:B------:R-:W-:Y:S01]  /*10c0*/  DFMA R16, R10, R16, R10 ;  /* 0x000000100a10722b */ /* 0x000fe2000000000a */
[----:B------:R-:W-:Y:S01]  /*10d0*/  SEL R11, R13, 0x63400000, !P1 ;  /* 0x634000000d0b7807 */ /* 0x000fe20004800000 */
[----:B------:R-:W-:-:S03]  /*10e0*/  IMAD.MOV.U32 R10, RZ, RZ, R8 ;  /* 0x000000ffff0a7224 */ /* 0x000fc600078e0008 */
[----:B------:R-:W-:-:S03]  /*10f0*/  LOP3.LUT R11, R11, 0x800fffff, R9, 0xf8, !PT ;  /* 0x800fffff0b0b7812 */ /* 0x000fc600078ef809 */
[----:B------:R-:W-:-:S03]  /*1100*/  DFMA R20, R16, -R4, 1 ;  /* 0x3ff000001014742b */ /* 0x000fc60000000804 */
[----:B------:R-:W-:-:S05]  /*1110*/  @!P2 DFMA R10, R10, 2, -R18 ;  /* 0x400000000a0aa82b */ /* 0x000fca0000000812 */
[----:B------:R-:W-:Y:S01]  /*1120*/  DFMA R16, R16, R20, R16 ;  /* 0x000000141010722b */ /* 0x000fe20000000010 */
[----:B------:R-:W-:Y:S02]  /*1130*/  IMAD.MOV.U32 R21, RZ, RZ, R12 ;  /* 0x000000ffff157224 */ /* 0x000fe400078e000c */
[----:B------:R-:W-:Y:S01]  /*1140*/  IMAD.MOV.U32 R20, RZ, RZ, R15 ;  /* 0x000000ffff147224 */ /* 0x000fe200078e000f */
[----:B------:R-:W-:Y:S02]  /*1150*/  @!P0 LOP3.LUT R20, R5, 0x7ff00000, RZ, 0xc0, !PT ;  /* 0x7ff0000005148812 */ /* 0x000fe400078ec0ff */
[----:B------:R-:W-:Y:S02]  /*1160*/  @!P2 LOP3.LUT R21, R11, 0x7ff00000, RZ, 0xc0, !PT ;  /* 0x7ff000000b15a812 */ /* 0x000fe400078ec0ff */
[----:B------:R-:W-:Y:S01]  /*1170*/  DMUL R18, R16, R10 ;  /* 0x0000000a10127228 */ /* 0x000fe20000000000 */
[----:B------:R-:W-:Y:S02]  /*1180*/  VIADD R23, R20, 0xffffffff ;  /* 0xffffffff14177836 */ /* 0x000fe40000000000 */
[----:B------:R-:W-:-:S05]  /*1190*/  VIADD R22, R21, 0xffffffff ;  /* 0xffffffff15167836 */ /* 0x000fca0000000000 */
[----:B------:R-:W-:Y:S01]  /*11a0*/  DFMA R14, R18, -R4, R10 ;  /* 0x80000004120e722b */ /* 0x000fe2000000000a */
[----:B------:R-:W-:-:S04]  /*11b0*/  ISETP.GT.U32.AND P0, PT, R22, 0x7feffffe, PT ;  /* 0x7feffffe1600780c */ /* 0x000fc80003f04070 */
[----:B------:R-:W-:-:S03]  /*11c0*/  ISETP.GT.U32.OR P0, PT, R23, 0x7feffffe, P0 ;  /* 0x7feffffe1700780c */ /* 0x000fc60000704470 */
[----:B------:R-:W-:-:S10]  /*11d0*/  DFMA R14, R16, R14, R18 ;  /* 0x0000000e100e722b */ /* 0x000fd40000000012 */
[----:B------:R-:W-:Y:S05]  /*11e0*/  @P0 BRA `(.L_x_14) ;  /* 0x00000000006c0947 */ /* 0x000fea0003800000 */
[----:B------:R-:W-:-:S04]  /*11f0*/  LOP3.LUT R9, R7, 0x7ff00000, RZ, 0xc0, !PT ;  /* 0x7ff0000007097812 */ /* 0x000fc800078ec0ff */
[CC--:B------:R-:W-:Y:S02]  /*1200*/  VIADDMNMX R8, R12.reuse, -R9.reuse, 0xb9600000, !PT ;  /* 0xb96000000c087446 */ /* 0x0c0fe40007800909 */
[----:B------:R-:W-:Y:S02]  /*1210*/  ISETP.GE.U32.AND P0, PT, R12, R9, PT ;  /* 0x000000090c00720c */ /* 0x000fe40003f06070 */
[----:B------:R-:W-:Y:S02]  /*1220*/  VIMNMX R8, PT, PT, R8, 0x46a00000, PT ;  /* 0x46a0000008087848 */ /* 0x000fe40003fe0100 */
[----:B------:R-:W-:-:S05]  /*1230*/  SEL R13, R13, 0x63400000, !P0 ;  /* 0x634000000d0d7807 */ /* 0x000fca0004000000 */
[----:B------:R-:W-:Y:S02]  /*1240*/  IMAD.IADD R16, R8, 0x1, -R13 ;  /* 0x0000000108107824 */ /* 0x000fe400078e0a0d */
[----:B------:R-:W-:Y:S02]  /*1250*/  IMAD.MOV.U32 R8, RZ, RZ, RZ ;  /* 0x000000ffff087224 */ /* 0x000fe400078e00ff */
[----:B------:R-:W-:-:S06]  /*1260*/  VIADD R9, R16, 0x7fe00000 ;  /* 0x7fe0000010097836 */ /* 0x000fcc0000000000 */
[----:B------:R-:W-:-:S10]  /*1270*/  DMUL R12, R14, R8 ;  /* 0x000000080e0c7228 */ /* 0x000fd40000000000 */
[----:B------:R-:W-:-:S13]  /*1280*/  FSETP.GTU.AND P0, PT, |R13|, 1.469367938527859385e-39, PT ;  /* 0x001000000d00780b */ /* 0x000fda0003f0c200 */
[----:B------:R-:W-:Y:S05]  /*1290*/  @P0 BRA `(.L_x_15) ;  /* 0x0000000000940947 */ /* 0x000fea0003800000 */
[----:B------:R-:W-:Y:S01]  /*12a0*/  DFMA R4, R14, -R4, R10 ;  /* 0x800000040e04722b */ /* 0x000fe2000000000a */
[----:B------:R-:W-:-:S09]  /*12b0*/  IMAD.MOV.U32 R8, RZ, RZ, RZ ;  /* 0x000000ffff087224 */ /* 0x000fd200078e00ff */
[C---:B------:R-:W-:Y:S02]  /*12c0*/  FSETP.NEU.AND P0, PT, R5.reuse, RZ, PT ;  /* 0x000000ff0500720b */ /* 0x040fe40003f0d000 */
[----:B------:R-:W-:-:S04]  /*12d0*/  LOP3.LUT R7, R5, 0x80000000, R7, 0x48, !PT ;  /* 0x8000000005077812 */ /* 0x000fc800078e4807 */
[----:B------:R-:W-:-:S07]  /*12e0*/  LOP3.LUT R9, R7, R9, RZ, 0xfc, !PT ;  /* 0x0000000907097212 */ /* 0x000fce00078efcff */
[----:B------:R-:W-:Y:S05]  /*12f0*/  @!P0 BRA `(.L_x_15) ;  /* 0x00000000007c8947 */ /* 0x000fea0003800000 */
[----:B------:R-:W-:Y:S01]  /*1300*/  IMAD.MOV R5, RZ, RZ, -R16 ;  /* 0x000000ffff057224 */ /* 0x000fe200078e0a10 */
[----:B------:R-:W-:Y:S01]  /*1310*/  DMUL.RP R8, R14, R8 ;  /* 0x000000080e087228 */ /* 0x000fe20000008000 */
[----:B------:R-:W-:-:S06]  /*1320*/  IMAD.MOV.U32 R4, RZ, RZ, RZ ;  /* 0x000000ffff047224 */ /* 0x000fcc00078e00ff */
[----:B------:R-:W-:-:S03]  /*1330*/  DFMA R4, R12, -R4, R14 ;  /* 0x800000040c04722b */ /* 0x000fc6000000000e */
[----:B------:R-:W-:-:S03]  /*1340*/  LOP3.LUT R7, R9, R7, RZ, 0x3c, !PT ;  /* 0x0000000709077212 */ /* 0x000fc600078e3cff */
[----:B------:R-:W-:-:S04]  /*1350*/  IADD3 R4, PT, PT, -R16, -0x43300000, RZ ;  /* 0xbcd0000010047810 */ /* 0x000fc80007ffe1ff */
[----:B------:R-:W-:-:S04]  /*1360*/  FSETP.NEU.AND P0, PT, |R5|, R4, PT ;  /* 0x000000040500720b */ /* 0x000fc80003f0d200 */
[----:B------:R-:W-:Y:S02]  /*1370*/  FSEL R12, R8, R12, !P0 ;  /* 0x0000000c080c7208 */ /* 0x000fe40004000000 */
[----:B------:R-:W-:Y:S01]  /*1380*/  FSEL R13, R7, R13, !P0 ;  /* 0x0000000d070d7208 */ /* 0x000fe20004000000 */
[----:B------:R-:W-:Y:S06]  /*1390*/  BRA `(.L_x_15) ;  /* 0x0000000000547947 */ /* 0x000fec0003800000 */
.L_x_14:
[----:B------:R-:W-:-:S14]  /*13a0*/  DSETP.NAN.AND P0, PT, R8, R8, PT ;  /* 0x000000080800722a */ /* 0x000fdc0003f08000 */
[----:B------:R-:W-:Y:S05]  /*13b0*/  @P0 BRA `(.L_x_16) ;  /* 0x0000000000440947 */ /* 0x000fea0003800000 */
[----:B------:R-:W-:-:S14]  /*13c0*/  DSETP.NAN.AND P0, PT, R6, R6, PT ;  /* 0x000000060600722a */ /* 0x000fdc0003f08000 */
[----:B------:R-:W-:Y:S05]  /*13d0*/  @P0 BRA `(.L_x_17) ;  /* 0x0000000000300947 */ /* 0x000fea0003800000 */
[----:B------:R-:W-:Y:S01]  /*13e0*/  ISETP.NE.AND P0, PT, R21, R20, PT ;  /* 0x000000141500720c */ /* 0x000fe20003f05270 */
[----:B------:R-:W-:Y:S02]  /*13f0*/  IMAD.MOV.U32 R12, RZ, RZ, 0x0 ;  /* 0x00000000ff0c7424 */ /* 0x000fe400078e00ff */
[----:B------:R-:W-:-:S10]  /*1400*/  IMAD.MOV.U32 R13, RZ, RZ, -0x80000 ;  /* 0xfff80000ff0d7424 */ /* 0x000fd400078e00ff */
[----:B------:R-:W-:Y:S05]  /*1410*/  @!P0 BRA `(.L_x_15) ;  /* 0x0000000000348947 */ /* 0x000fea0003800000 */
[----:B------:R-:W-:Y:S02]  /*1420*/  ISETP.NE.AND P0, PT, R21, 0x7ff00000, PT ;  /* 0x7ff000001500780c */ /* 0x000fe40003f05270 */
[----:B------:R-:W-:Y:S02]  /*1430*/  LOP3.LUT R13, R9, 0x80000000, R7, 0x48, !PT ;  /* 0x80000000090d7812 */ /* 0x000fe400078e4807 */
[----:B------:R-:W-:-:S13]  /*1440*/  ISETP.EQ.OR P0, PT, R20, RZ, !P0 ;  /* 0x000000ff1400720c */ /* 0x000fda0004702670 */
[----:B------:R-:W-:Y:S01]  /*1450*/  @P0 LOP3.LUT R4, R13, 0x7ff00000, RZ, 0xfc, !PT ;  /* 0x7ff000000d040812 */ /* 0x000fe200078efcff */
[----:B------:R-:W-:Y:S02]  /*1460*/  @!P0 IMAD.MOV.U32 R12, RZ, RZ, RZ ;  /* 0x000000ffff0c8224 */ /* 0x000fe400078e00ff */
[----:B------:R-:W-:Y:S02]  /*1470*/  @P0 IMAD.MOV.U32 R12, RZ, RZ, RZ ;  /* 0x000000ffff0c0224 */ /* 0x000fe400078e00ff */
[----:B------:R-:W-:Y:S01]  /*1480*/  @P0 IMAD.MOV.U32 R13, RZ, RZ, R4 ;  /* 0x000000ffff0d0224 */ /* 0x000fe200078e0004 */
[----:B------:R-:W-:Y:S06]  /*1490*/  BRA `(.L_x_15) ;  /* 0x0000000000147947 */ /* 0x000fec0003800000 */
.L_x_17:
[----:B------:R-:W-:Y:S01]  /*14a0*/  LOP3.LUT R13, R7, 0x80000, RZ, 0xfc, !PT ;  /* 0x00080000070d7812 */ /* 0x000fe200078efcff */
[----:B------:R-:W-:Y:S01]  /*14b0*/  IMAD.MOV.U32 R12, RZ, RZ, R6 ;  /* 0x000000ffff0c7224 */ /* 0x000fe200078e0006 */
[----:B------:R-:W-:Y:S06]  /*14c0*/  BRA `(.L_x_15) ;  /* 0x0000000000087947 */ /* 0x000fec0003800000 */
.L_x_16:
[----:B------:R-:W-:Y:S01]  /*14d0*/  LOP3.LUT R13, R9, 0x80000, RZ, 0xfc, !PT ;  /* 0x00080000090d7812 */ /* 0x000fe200078efcff */
[----:B------:R-:W-:-:S07]  /*14e0*/  IMAD.MOV.U32 R12, RZ, RZ, R8 ;  /* 0x000000ffff0c7224 */ /* 0x000fce00078e0008 */
.L_x_15:
[----:B------:R-:W-:Y:S05]  /*14f0*/  BSYNC.RECONVERGENT B1 ;  /* 0x0000000000017941 */ /* 0x000fea0003800200 */
.L_x_13:
[----:B------:R-:W-:Y:S02]  /*1500*/  IMAD.MOV.U32 R4, RZ, RZ, R0 ;  /* 0x000000ffff047224 */ /* 0x000fe400078e0000 */
[----:B------:R-:W-:Y:S02]  /*1510*/  IMAD.MOV.U32 R5, RZ, RZ, 0x0 ;  /* 0x00000000ff057424 */ /* 0x000fe400078e00ff */
[----:B------:R-:W-:Y:S02]  /*1520*/  IMAD.MOV.U32 R10, RZ, RZ, R12 ;  /* 0x000000ffff0a7224 */ /* 0x000fe400078e000c */
[----:B------:R-:W-:Y:S01]  /*1530*/  IMAD.MOV.U32 R11, RZ, RZ, R13 ;  /* 0x000000ffff0b7224 */ /* 0x000fe200078e000d */
[----:B------:R-:W-:Y:S06]  /*1540*/  RET.REL.NODEC R4 `(_Z10fft_kernelPN6thrust24THRUST_300001_SM_1000_NS7complexIdEEii) ;  /* 0xffffffe804ac7950 */ /* 0x000fec0003c3ffff */
        .type           $_Z10fft_kernelPN6thrust24THRUST_300001_SM_1000_NS7complexIdEEii$__internal_trig_reduction_slowpathd,@function
        .size           $_Z10fft_kernelPN6thrust24THRUST_300001_SM_1000_NS7complexIdEEii$__internal_trig_reduction_slowpathd,(.L_x_28 - $_Z10fft_kernelPN6thrust24THRUST_300001_SM_1000_NS7complexIdEEii$__internal_trig_reduction_slowpathd)
$_Z10fft_kernelPN6thrust24THRUST_300001_SM_1000_NS7complexIdEEii$__internal_trig_reduction_slowpathd:
[--C-:B------:R-:W-:Y:S01]  /*1550*/  SHF.R.U32.HI R4, RZ, 0x14, R5.reuse ;  /* 0x00000014ff047819 */ /* 0x100fe20000011605 */
[----:B------:R-:W-:Y:S02]  /*1560*/  IMAD.MOV.U32 R9, RZ, RZ, R5 ;  /* 0x000000ffff097224 */ /* 0x000fe400078e0005 */
[----:B------:R-:W-:Y:S01]  /*1570*/  IMAD.MOV.U32 R6, RZ, RZ, RZ ;  /* 0x000000ffff067224 */ /* 0x000fe200078e00ff */
[----:B------:R-:W-:-:S04]  /*1580*/  LOP3.LUT R7, R4, 0x7ff, RZ, 0xc0, !PT ;  /* 0x000007ff04077812 */ /* 0x000fc800078ec0ff */
[----:B------:R-:W-:-:S13]  /*1590*/  ISETP.NE.AND P0, PT, R7, 0x7ff, PT ;  /* 0x000007ff0700780c */ /* 0x000fda0003f05270 */
[----:B------:R-:W-:Y:S05]  /*15a0*/  @!P0 BRA `(.L_x_18) ;  /* 0x0000000800488947 */ /* 0x000fea0003800000 */
[----:B------:R-:W-:Y:S01]  /*15b0*/  VIADD R7, R7, 0xfffffc00 ;  /* 0xfffffc0007077836 */ /* 0x000fe20000000000 */
[----:B------:R-:W-:Y:S01]  /*15c0*/  BSSY.RECONVERGENT B3, `(.L_x_19) ;  /* 0x000002f000037945 */ /* 0x000fe20003800200 */
[----:B------:R-:W-:-:S03]  /*15d0*/  CS2R R16, SRZ ;  /* 0x0000000000107805 */ /* 0x000fc6000001ff00 */
[----:B------:R-:W-:Y:S02]  /*15e0*/  SHF.R.U32.HI R6, RZ, 0x6, R7 ;  /* 0x00000006ff067819 */ /* 0x000fe40000011607 */
[----:B------:R-:W-:Y:S02]  /*15f0*/  ISETP.GE.U32.AND P0, PT, R7, 0x80, PT ;  /* 0x000000800700780c */ /* 0x000fe40003f06070 */
[C---:B------:R-:W-:Y:S02]  /*1600*/  IADD3 R7, PT, PT, -R6.reuse, 0x13, RZ ;  /* 0x0000001306077810 */ /* 0x040fe40007ffe1ff */
[----:B------:R-:W-:Y:S02]  /*1610*/  IADD3 R23, PT, PT, -R6, 0xf, RZ ;  /* 0x0000000f06177810 */ /* 0x000fe40007ffe1ff */
[----:B------:R-:W-:-:S04]  /*1620*/  SEL R7, R7, 0x12, P0 ;  /* 0x0000001207077807 */ /* 0x000fc80000000000 */
[----:B------:R-:W-:-:S13]  /*1630*/  ISETP.GE.AND P0, PT, R23, R7, PT ;  /* 0x000000071700720c */ /* 0x000fda0003f06270 */
[----:B------:R-:W-:Y:S05]  /*1640*/  @P0 BRA `(.L_x_20) ;  /* 0x0000000000980947 */ /* 0x000fea0003800000 */
[----:B------:R-:W0:Y:S01]  /*1650*/  LDC.64 R14, c[0x0][0x358] ;  /* 0x0000d600ff0e7b82 */ /* 0x000e220000000a00 */
[C---:B------:R-:W-:Y:S01]  /*1660*/  SHF.L.U64.HI R18, R8.reuse, 0xb, R9 ;  /* 0x0000000b08127819 */ /* 0x040fe20000010209 */
[----:B------:R-:W-:Y:S01]  /*1670*/  BSSY.RECONVERGENT B4, `(.L_x_21) ;  /* 0x0000022000047945 */ /* 0x000fe20003800200 */
[----:B------:R-:W-:Y:S01]  /*1680*/  IMAD.SHL.U32 R9, R8, 0x800, RZ ;  /* 0x0000080008097824 */ /* 0x000fe200078e00ff */
[----:B------:R-:W-:Y:S01]  /*1690*/  IADD3 R21, PT, PT, RZ, -R6, -R7 ;  /* 0x80000006ff157210 */ /* 0x000fe20007ffe807 */
[----:B------:R-:W-:Y:S01]  /*16a0*/  IMAD.MOV.U32 R20, RZ, RZ, RZ ;  /* 0x000000ffff147224 */ /* 0x000fe200078e00ff */
[----:B------:R-:W-:Y:S02]  /*16b0*/  CS2R R16, SRZ ;  /* 0x0000000000107805 */ /* 0x000fe4000001ff00 */
[----:B------:R-:W-:-:S07]  /*16c0*/  LOP3.LUT R8, R18, 0x80000000, RZ, 0xfc, !PT ;  /* 0x8000000012087812 */ /* 0x000fce00078efcff */
.L_x_22:
[----:B------:R-:W1:Y:S01]  /*16d0*/  LDC.64 R18, c[0x4][0xe0] ;  /* 0x01003800ff127b82 */ /* 0x000e620000000a00 */
[----:B0-----:R-:W-:Y:S02]  /*16e0*/  R2UR UR6, R14 ;  /* 0x000000000e0672ca */ /* 0x001fe400000e0000 */
[----:B------:R-:W-:Y:S01]  /*16f0*/  R2UR UR7, R15 ;  /* 0x000000000f0772ca */ /* 0x000fe200000e0000 */
[----:B-1----:R-:W-:-:S12]  /*1700*/  IMAD.WIDE R18, R23, 0x8, R18 ;  /* 0x0000000817127825 */ /* 0x002fd800078e0212 */
[----:B------:R-:W2:Y:S01]  /*1710*/  LDG.E.64.CONSTANT R18, desc[UR6][R18.64] ;  /* 0x0000000612127981 */ /* 0x000ea2000c1e9b00 */
[----:B------:R-:W-:Y:S02]  /*1720*/  VIADD R21, R21, 0x1 ;  /* 0x0000000115157836 */ /* 0x000fe40000000000 */
[----:B------:R-:W-:Y:S02]  /*1730*/  VIADD R23, R23, 0x1 ;  /* 0x0000000117177836 */ /* 0x000fe40000000000 */
[----:B--2---:R-:W-:-:S04]  /*1740*/  IMAD.WIDE.U32 R16, P2, R18, R9, R16 ;  /* 0x0000000912107225 */ /* 0x004fc80007840010 */
[----:B------:R-:W-:Y:S02]  /*1750*/  IMAD R25, R18, R8, RZ ;  /* 0x0000000812197224 */ /* 0x000fe400078e02ff */
[CC--:B------:R-:W-:Y:S02]  /*1760*/  IMAD R22, R19.reuse, R9.reuse, RZ ;  /* 0x0000000913167224 */ /* 0x0c0fe400078e02ff */
[----:B------:R-:W-:Y:S01]  /*1770*/  IMAD.HI.U32 R27, R19, R9, RZ ;  /* 0x00000009131b7227 */ /* 0x000fe200078e00ff */
[----:B------:R-:W-:-:S03]  /*1780*/  IADD3 R17, P0, PT, R25, R17, RZ ;  /* 0x0000001119117210 */ /* 0x000fc60007f1e0ff */
[----:B------:R-:W-:Y:S01]  /*1790*/  IMAD R25, R20, 0x8, R1 ;  /* 0x0000000814197824 */ /* 0x000fe200078e0201 */
[----:B------:R-:W-:Y:S01]  /*17a0*/  IADD3 R17, P1, PT, R22, R17, RZ ;  /* 0x0000001116117210 */ /* 0x000fe20007f3e0ff */
[----:B------:R-:W-:-:S04]  /*17b0*/  IMAD.HI.U32 R22, R18, R8, RZ ;  /* 0x0000000812167227 */ /* 0x000fc800078e00ff */
[----:B------:R-:W-:Y:S01]  /*17c0*/  IMAD.X R18, RZ, RZ, R22, P2 ;  /* 0x000000ffff127224 */ /* 0x000fe200010e0616 */
[----:B------:R0:W-:Y:S01]  /*17d0*/  STL.64 [R25], R16 ;  /* 0x0000001019007387 */ /* 0x0001e20000100a00 */
[----:B------:R-:W-:-:S03]  /*17e0*/  IMAD.HI.U32 R22, R19, R8, RZ ;  /* 0x0000000813167227 */ /* 0x000fc600078e00ff */
[----:B------:R-:W-:Y:S01]  /*17f0*/  IADD3.X R18, P0, PT, R27, R18, RZ, P0, !PT ;  /* 0x000000121b127210 */ /* 0x000fe2000071e4ff */
[----:B------:R-:W-:Y:S02]  /*1800*/  IMAD R19, R19, R8, RZ ;  /* 0x0000000813137224 */ /* 0x000fe400078e02ff */
[----:B------:R-:W-:-:S03]  /*1810*/  VIADD R20, R20, 0x1 ;  /* 0x0000000114147836 */ /* 0x000fc60000000000 */
[----:B------:R-:W-:Y:S01]  /*1820*/  IADD3.X R19, P1, PT, R19, R18, RZ, P1, !PT ;  /* 0x0000001213137210 */ /* 0x000fe20000f3e4ff */
[----:B------:R-:W-:Y:S01]  /*1830*/  IMAD.X R18, RZ, RZ, R22, P0 ;  /* 0x000000ffff127224 */ /* 0x000fe200000e0616 */
[----:B------:R-:W-:-:S03]  /*1840*/  ISETP.NE.AND P0, PT, R21, -0xf, PT ;  /* 0xfffffff11500780c */ /* 0x000fc60003f05270 */
[----:B------:R-:W-:Y:S02]  /*1850*/  IMAD.X R18, RZ, RZ, R18, P1 ;  /* 0x000000ffff127224 */ /* 0x000fe400008e0612 */
[----:B0-----:R-:W-:Y:S02]  /*1860*/  IMAD.MOV.U32 R16, RZ, RZ, R19 ;  /* 0x000000ffff107224 */ /* 0x001fe400078e0013 */
[----:B------:R-:W-:-:S06]  /*1870*/  IMAD.MOV.U32 R17, RZ, RZ, R18 ;  /* 0x000000ffff117224 */ /* 0x000fcc00078e0012 */
[----:B------:R-:W-:Y:S05]  /*1880*/  @P0 BRA `(.L_x_22) ;  /* 0xfffffffc00900947 */ /* 0x000fea000383ffff */
[----:B------:R-:W-:Y:S05]  /*1890*/  BSYNC.RECONVERGENT B4 ;  /* 0x0000000000047941 */ /* 0x000fea0003800200 */
.L_x_21:
[----:B------:R-:W-:-:S07]  /*18a0*/  IMAD.MOV.U32 R23, RZ, RZ, R7 ;  /* 0x000000ffff177224 */ /* 0x000fce00078e0007 */
.L_x_20:
[----:B------:R-:W-:Y:S05]  /*18b0*/  BSYNC.RECONVERGENT B3 ;  /* 0x0000000000037941 */ /* 0x000fea0003800200 */
.L_x_19:
[----:B------:R-:W-:Y:S01]  /*18c0*/  LOP3.LUT P0, R27, R4, 0x3f, RZ, 0xc0, !PT ;  /* 0x0000003f041b7812 */ /* 0x000fe2000780c0ff */
[----:B------:R-:W-:-:S04]  /*18d0*/  IMAD.IADD R6, R6, 0x1, R23 ;  /* 0x0000000106067824 */ /* 0x000fc800078e0217 */
[----:B------:R-:W-:-:S05]  /*18e0*/  IMAD.U32 R29, R6, 0x8, R1 ;  /* 0x00000008061d7824 */ /* 0x000fca00078e0001 */
[----:B------:R0:W-:Y:S04]  /*18f0*/  STL.64 [R29+-0x78], R16 ;  /* 0xffff88101d007387 */ /* 0x0001e80000100a00 */
[----:B------:R-:W2:Y:S04]  /*1900*/  @P0 LDL.64 R18, [R1+0x8] ;  /* 0x0000080001120983 */ /* 0x000ea80000100a00 */
[----:B------:R-:W3:Y:S04]  /*1910*/  LDL.64 R8, [R1+0x10] ;  /* 0x0000100001087983 */ /* 0x000ee80000100a00 */
[----:B------:R-:W0:Y:S01]  /*1920*/  LDL.64 R6, [R1+0x18] ;  /* 0x0000180001067983 */ /* 0x000e220000100a00 */
[----:B------:R-:W-:Y:S01]  /*1930*/  @P0 LOP3.LUT R4, R27, 0x3f, RZ, 0x3c, !PT ;  /* 0x0000003f1b040812 */ /* 0x000fe200078e3cff */
[----:B------:R-:W-:Y:S01]  /*1940*/  BSSY.RECONVERGENT B3, `(.L_x_23) ;  /* 0x0000034000037945 */ /* 0x000fe20003800200 */
[----:B--2---:R-:W-:-:S02]  /*1950*/  @P0 SHF.R.U64 R15, R18, 0x1, R19 ;  /* 0x00000001120f0819 */ /* 0x004fc40000001213 */
[----:B------:R-:W-:Y:S02]  /*1960*/  @P0 SHF.R.U32.HI R19, RZ, 0x1, R19 ;  /* 0x00000001ff130819 */ /* 0x000fe40000011613 */
[CC--:B---3--:R-:W-:Y:S02]  /*1970*/  @P0 SHF.L.U32 R21, R8.reuse, R27.reuse, RZ ;  /* 0x0000001b08150219 */ /* 0x0c8fe400000006ff */
[----:B------:R-:W-:Y:S02]  /*1980*/  @P0 SHF.R.U64 R14, R15, R4, R19 ;  /* 0x000000040f0e0219 */ /* 0x000fe40000001213 */
[--C-:B------:R-:W-:Y:S02]  /*1990*/  @P0 SHF.R.U32.HI R25, RZ, 0x1, R9.reuse ;  /* 0x00000001ff190819 */ /* 0x100fe40000011609 */
[C-C-:B------:R-:W-:Y:S02]  /*19a0*/  @P0 SHF.R.U64 R23, R8.reuse, 0x1, R9.reuse ;  /* 0x0000000108170819 */ /* 0x140fe40000001209 */
[----:B------:R-:W-:-:S02]  /*19b0*/  @P0 SHF.L.U64.HI R18, R8, R27, R9 ;  /* 0x0000001b08120219 */ /* 0x000fc40000010209 */
[----:B------:R-:W-:Y:S02]  /*19c0*/  @P0 SHF.R.U32.HI R15, RZ, R4, R19 ;  /* 0x00000004ff0f0219 */ /* 0x000fe40000011613 */
[----:B------:R-:W-:Y:S02]  /*19d0*/  @P0 LOP3.LUT R8, R21, R14, RZ, 0xfc, !PT ;  /* 0x0000000e15080212 */ /* 0x000fe400078efcff */
[----:B0-----:R-:W-:Y:S02]  /*19e0*/  @P0 SHF.L.U32 R16, R6, R27, RZ ;  /* 0x0000001b06100219 */ /* 0x001fe400000006ff */
[----:B------:R-:W-:Y:S01]  /*19f0*/  @P0 SHF.R.U64 R23, R23, R4, R25 ;  /* 0x0000000417170219 */ /* 0x000fe20000001219 */
[----:B------:R-:W-:Y:S01]  /*1a00*/  IMAD.SHL.U32 R14, R8, 0x4, RZ ;  /* 0x00000004080e7824 */ /* 0x000fe200078e00ff */
[----:B------:R-:W-:Y:S02]  /*1a10*/  @P0 LOP3.LUT R9, R18, R15, RZ, 0xfc, !PT ;  /* 0x0000000f12090212 */ /* 0x000fe400078efcff */
[----:B------:R-:W-:-:S02]  /*1a20*/  @P0 SHF.L.U64.HI R27, R6, R27, R7 ;  /* 0x0000001b061b0219 */ /* 0x000fc40000010207 */
[----:B------:R-:W-:Y:S02]  /*1a30*/  @P0 SHF.R.U32.HI R4, RZ, R4, R25 ;  /* 0x00000004ff040219 */ /* 0x000fe40000011619 */
[----:B------:R-:W-:Y:S02]  /*1a40*/  @P0 LOP3.LUT R6, R16, R23, RZ, 0xfc, !PT ;  /* 0x0000001710060212 */ /* 0x000fe400078efcff */
[----:B------:R-:W-:Y:S02]  /*1a50*/  SHF.L.U64.HI R18, R8, 0x2, R9 ;  /* 0x0000000208127819 */ /* 0x000fe40000010209 */
[----:B------:R-:W-:Y:S02]  /*1a60*/  @P0 LOP3.LUT R7, R27, R4, RZ, 0xfc, !PT ;  /* 0x000000041b070212 */ /* 0x000fe400078efcff */
[----:B------:R-:W-:Y:S02]  /*1a70*/  SHF.L.W.U32.HI R9, R9, 0x2, R6 ;  /* 0x0000000209097819 */ /* 0x000fe40000010e06 */
[----:B------:R-:W-:-:S02]  /*1a80*/  IADD3 RZ, P0, PT, RZ, -R14, RZ ;  /* 0x8000000effff7210 */ /* 0x000fc40007f1e0ff */
[----:B------:R-:W-:Y:S02]  /*1a90*/  LOP3.LUT R4, RZ, R18, RZ, 0x33, !PT ;  /* 0x00000012ff047212 */ /* 0x000fe400078e33ff */
[----:B------:R-:W-:Y:S02]  /*1aa0*/  SHF.L.W.U32.HI R6, R6, 0x2, R7 ;  /* 0x0000000206067819 */ /* 0x000fe40000010e07 */
[----:B------:R-:W-:Y:S02]  /*1ab0*/  LOP3.LUT R8, RZ, R9, RZ, 0x33, !PT ;  /* 0x00000009ff087212 */ /* 0x000fe400078e33ff */
[----:B------:R-:W-:Y:S02]  /*1ac0*/  IADD3.X R15, P0, PT, RZ, R4, RZ, P0, !PT ;  /* 0x00000004ff0f7210 */ /* 0x000fe4000071e4ff */
[----:B------:R-:W-:Y:S02]  /*1ad0*/  LOP3.LUT R4, RZ, R6, RZ, 0x33, !PT ;  /* 0x00000006ff047212 */ /* 0x000fe400078e33ff */
[----:B------:R-:W-:-:S02]  /*1ae0*/  IADD3.X R8, P1, PT, RZ, R8, RZ, P0, !PT ;  /* 0x00000008ff087210 */ /* 0x000fc4000073e4ff */
[----:B------:R-:W-:-:S03]  /*1af0*/  ISETP.GT.U32.AND P2, PT, R9, -0x1, PT ;  /* 0xffffffff0900780c */ /* 0x000fc60003f44070 */
[----:B------:R-:W-:Y:S01]  /*1b00*/  IMAD.X R17, RZ, RZ, R4, P1 ;  /* 0x000000ffff117224 */ /* 0x000fe200008e0604 */
[----:B------:R-:W-:-:S04]  /*1b10*/  ISETP.GT.AND.EX P0, PT, R6, -0x1, PT, P2 ;  /* 0xffffffff0600780c */ /* 0x000fc80003f04320 */
[----:B------:R-:W-:Y:S02]  /*1b20*/  SEL R4, R6, R17, P0 ;  /* 0x0000001106047207 */ /* 0x000fe40000000000 */
[----:B------:R-:W-:Y:S02]  /*1b30*/  SEL R9, R9, R8, P0 ;  /* 0x0000000809097207 */ /* 0x000fe40000000000 */
[----:B------:R-:W-:Y:S02]  /*1b40*/  ISETP.NE.U32.AND P1, PT, R4, RZ, PT ;  /* 0x000000ff0400720c */ /* 0x000fe40003f25070 */
[----:B------:R-:W-:Y:S02]  /*1b50*/  SEL R15, R18, R15, P0 ;  /* 0x0000000f120f7207 */ /* 0x000fe40000000000 */
[----:B------:R-:W-:Y:S01]  /*1b60*/  SEL R16, R9, R4, !P1 ;  /* 0x0000000409107207 */ /* 0x000fe20004800000 */
[----:B------:R-:W-:-:S05]  /*1b70*/  @!P0 IMAD.MOV R14, RZ, RZ, -R14 ;  /* 0x000000ffff0e8224 */ /* 0x000fca00078e0a0e */
[----:B------:R-:W0:Y:S02]  /*1b80*/  FLO.U32 R16, R16 ;  /* 0x0000001000107300 */ /* 0x000e2400000e0000 */
[C---:B0-----:R-:W-:Y:S02]  /*1b90*/  IADD3 R17, PT, PT, -R16.reuse, 0x1f, RZ ;  /* 0x0000001f10117810 */ /* 0x041fe40007ffe1ff */
[----:B------:R-:W-:-:S03]  /*1ba0*/  IADD3 R8, PT, PT, -R16, 0x3f, RZ ;  /* 0x0000003f10087810 */ /* 0x000fc60007ffe1ff */
[----:B------:R-:W-:-:S05]  /*1bb0*/  @P1 IMAD.MOV R8, RZ, RZ, R17 ;  /* 0x000000ffff081224 */ /* 0x000fca00078e0211 */
[----:B------:R-:W-:-:S13]  /*1bc0*/  ISETP.NE.AND P1, PT, R8, RZ, PT ;  /* 0x000000ff0800720c */ /* 0x000fda0003f25270 */
[----:B------:R-:W-:Y:S05]  /*1bd0*/  @!P1 BRA `(.L_x_24) ;  /* 0x0000000000289947 */ /* 0x000fea0003800000 */
[--C-:B------:R-:W-:Y:S02]  /*1be0*/  SHF.R.U64 R16, R14, 0x1, R15.reuse ;  /* 0x000000010e107819 */ /* 0x100fe4000000120f */
[C---:B------:R-:W-:Y:S02]  /*1bf0*/  LOP3.LUT R14, R8.reuse, 0x3f, RZ, 0xc0, !PT ;  /* 0x0000003f080e7812 */ /* 0x040fe400078ec0ff */
[----:B------:R-:W-:Y:S02]  /*1c00*/  SHF.R.U32.HI R18, RZ, 0x1, R15 ;  /* 0x00000001ff127819 */ /* 0x000fe4000001160f */
[----:B------:R-:W-:Y:S02]  /*1c10*/  LOP3.LUT R15, R8, 0x3f, RZ, 0xc, !PT ;  /* 0x0000003f080f7812 */ /* 0x000fe400078e0cff */
[CC--:B------:R-:W-:Y:S02]  /*1c20*/  SHF.L.U64.HI R17, R9.reuse, R14.reuse, R4 ;  /* 0x0000000e09117219 */ /* 0x0c0fe40000010204 */
[----:B------:R-:W-:-:S02]  /*1c30*/  SHF.L.U32 R14, R9, R14, RZ ;  /* 0x0000000e090e7219 */ /* 0x000fc400000006ff */
[-CC-:B------:R-:W-:Y:S02]  /*1c40*/  SHF.R.U64 R9, R16, R15.reuse, R18.reuse ;  /* 0x0000000f10097219 */ /* 0x180fe40000001212 */
[----:B------:R-:W-:Y:S02]  /*1c50*/  SHF.R.U32.HI R4, RZ, R15, R18 ;  /* 0x0000000fff047219 */ /* 0x000fe40000011612 */
[----:B------:R-:W-:Y:S02]  /*1c60*/  LOP3.LUT R9, R14, R9, RZ, 0xfc, !PT ;  /* 0x000000090e097212 */ /* 0x000fe400078efcff */
[----:B------:R-:W-:-:S07]  /*1c70*/  LOP3.LUT R4, R17, R4, RZ, 0xfc, !PT ;  /* 0x0000000411047212 */ /* 0x000fce00078efcff */
.L_x_24:
[----:B------:R-:W-:Y:S05]  /*1c80*/  BSYNC.RECONVERGENT B3 ;  /* 0x0000000000037941 */ /* 0x000fea0003800200 */
.L_x_23:
[----:B------:R-:W-:Y:S01]  /*1c90*/  IMAD.WIDE.U32 R16, R9, 0x2168c235, RZ ;  /* 0x2168c23509107825 */ /* 0x000fe200078e00ff */
[----:B------:R-:W-:-:S03]  /*1ca0*/  SHF.R.U32.HI R7, RZ, 0x1e, R7 ;  /* 0x0000001eff077819 */ /* 0x000fc60000011607 */
[----:B------:R-:W-:Y:S01]  /*1cb0*/  IMAD.MOV.U32 R14, RZ, RZ, R17 ;  /* 0x000000ffff0e7224 */ /* 0x000fe200078e0011 */
[----:B------:R-:W-:Y:S01]  /*1cc0*/  IADD3 RZ, P1, PT, R16, R16, RZ ;  /* 0x0000001010ff7210 */ /* 0x000fe20007f3e0ff */
[----:B------:R-:W-:Y:S01]  /*1cd0*/  IMAD.MOV.U32 R15, RZ, RZ, RZ ;  /* 0x000000ffff0f7224 */ /* 0x000fe200078e00ff */
[----:B------:R-:W-:Y:S01]  /*1ce0*/  LEA.HI R6, R6, R7, RZ, 0x1 ;  /* 0x0000000706067211 */ /* 0x000fe200078f08ff */
[----:B------:R-:W-:Y:S02]  /*1cf0*/  IMAD R17, R4, -0x36f0255e, RZ ;  /* 0xc90fdaa204117824 */ /* 0x000fe400078e02ff */
[----:B------:R-:W-:-:S04]  /*1d00*/  IMAD.WIDE.U32 R14, R9, -0x36f0255e, R14 ;  /* 0xc90fdaa2090e7825 */ /* 0x000fc800078e000e */
[----:B------:R-:W-:-:S04]  /*1d10*/  IMAD.HI.U32 R9, R4, -0x36f0255e, RZ ;  /* 0xc90fdaa204097827 */ /* 0x000fc800078e00ff */
[----:B------:R-:W-:-:S04]  /*1d20*/  IMAD.WIDE.U32 R14, P2, R4, 0x2168c235, R14 ;  /* 0x2168c235040e7825 */ /* 0x000fc8000784000e */
[----:B------:R-:W-:Y:S01]  /*1d30*/  IMAD.X R4, RZ, RZ, R9, P2 ;  /* 0x000000ffff047224 */ /* 0x000fe200010e0609 */
[----:B------:R-:W-:Y:S02]  /*1d40*/  IADD3 R9, P2, PT, R17, R15, RZ ;  /* 0x0000000f11097210 */ /* 0x000fe40007f5e0ff */
[----:B------:R-:W-:Y:S02]  /*1d50*/  IADD3.X RZ, P1, PT, R14, R14, RZ, P1, !PT ;  /* 0x0000000e0eff7210 */ /* 0x000fe40000f3e4ff */
[C---:B------:R-:W-:Y:S01]  /*1d60*/  ISETP.GT.U32.AND P3, PT, R9.reuse, RZ, PT ;  /* 0x000000ff0900720c */ /* 0x040fe20003f64070 */
[----:B------:R-:W-:Y:S01]  /*1d70*/  IMAD.X R4, RZ, RZ, R4, P2 ;  /* 0x000000ffff047224 */ /* 0x000fe200010e0604 */
[----:B------:R-:W-:-:S04]  /*1d80*/  IADD3.X R14, P2, PT, R9, R9, RZ, P1, !PT ;  /* 0x00000009090e7210 */ /* 0x000fc80000f5e4ff */
[C---:B------:R-:W-:Y:S01]  /*1d90*/  ISETP.GT.AND.EX P1, PT, R4.reuse, RZ, PT, P3 ;  /* 0x000000ff0400720c */ /* 0x040fe20003f24330 */
[----:B------:R-:W-:-:S03]  /*1da0*/  IMAD.X R15, R4, 0x1, R4, P2 ;  /* 0x00000001040f7824 */ /* 0x000fc600010e0604 */
[----:B------:R-:W-:Y:S02]  /*1db0*/  SEL R9, R14, R9, P1 ;  /* 0x000000090e097207 */ /* 0x000fe40000800000 */
[----:B------:R-:W-:Y:S02]  /*1dc0*/  SEL R14, R15, R4, P1 ;  /* 0x000000040f0e7207 */ /* 0x000fe40000800000 */
[----:B------:R-:W-:Y:S02]  /*1dd0*/  IADD3 R9, P2, PT, R9, 0x1, RZ ;  /* 0x0000000109097810 */ /* 0x000fe40007f5e0ff */
[----:B------:R-:W-:Y:S02]  /*1de0*/  SEL R15, RZ, 0xffffffff, !P1 ;  /* 0xffffffffff0f7807 */ /* 0x000fe40004800000 */
[----:B------:R-:W-:Y:S01]  /*1df0*/  LOP3.LUT P1, R4, R5, 0x80000000, RZ, 0xc0, !PT ;  /* 0x8000000005047812 */ /* 0x000fe2000782c0ff */
[----:B------:R-:W-:Y:S02]  /*1e00*/  IMAD.X R14, RZ, RZ, R14, P2 ;  /* 0x000000ffff0e7224 */ /* 0x000fe400010e060e */
[----:B------:R-:W-:Y:S01]  /*1e10*/  IMAD.IADD R5, R15, 0x1, -R8 ;  /* 0x000000010f057824 */ /* 0x000fe200078e0a08 */
[----:B------:R-:W-:-:S02]  /*1e20*/  @!P0 LOP3.LUT R4, R4, 0x80000000, RZ, 0x3c, !PT ;  /* 0x8000000004048812 */ /* 0x000fc400078e3cff */
[----:B------:R-:W-:Y:S01]  /*1e30*/  SHF.R.U64 R9, R9, 0xa, R14 ;  /* 0x0000000a09097819 */ /* 0x000fe2000000120e */
[----:B------:R-:W-:-:S03]  /*1e40*/  IMAD.SHL.U32 R5, R5, 0x100000, RZ ;  /* 0x0010000005057824 */ /* 0x000fc600078e00ff */
[----:B------:R-:W-:-:S03]  /*1e50*/  IADD3 R9, P2, PT, R9, 0x1, RZ ;  /* 0x0000000109097810 */ /* 0x000fc60007f5e0ff */
[----:B------:R-:W-:Y:S01]  /*1e60*/  @P1 IMAD.MOV R6, RZ, RZ, -R6 ;  /* 0x000000ffff061224 */ /* 0x000fe200078e0a06 */
[----:B------:R-:W-:-:S04]  /*1e70*/  LEA.HI.X R14, R14, RZ, RZ, 0x16, P2 ;  /* 0x000000ff0e0e7211 */ /* 0x000fc800010fb4ff */
[--C-:B------:R-:W-:Y:S02]  /*1e80*/  SHF.R.U64 R8, R9, 0x1, R14.reuse ;  /* 0x0000000109087819 */ /* 0x100fe4000000120e */
[----:B------:R-:W-:Y:S02]  /*1e90*/  SHF.R.U32.HI R14, RZ, 0x1, R14 ;  /* 0x00000001ff0e7819 */ /* 0x000fe4000001160e */
[----:B------:R-:W-:-:S04]  /*1ea0*/  IADD3 R8, P2, P3, RZ, RZ, R8 ;  /* 0x000000ffff087210 */ /* 0x000fc80007b5e008 */
[----:B------:R-:W-:-:S04]  /*1eb0*/  IADD3.X R5, PT, PT, R5, 0x3fe00000, R14, P2, P3 ;  /* 0x3fe0000005057810 */ /* 0x000fc800017e640e */
[----:B------:R-:W-:-:S07]  /*1ec0*/  LOP3.LUT R9, R5, R4, RZ, 0xfc, !PT ;  /* 0x0000000405097212 */ /* 0x000fce00078efcff */
.L_x_18:
[----:B------:R-:W-:Y:S02]  /*1ed0*/  IMAD.MOV.U32 R4, RZ, RZ, R0 ;  /* 0x000000ffff047224 */ /* 0x000fe400078e0000 */
[----:B------:R-:W-:-:S04]  /*1ee0*/  IMAD.MOV.U32 R5, RZ, RZ, 0x0 ;  /* 0x00000000ff057424 */ /* 0x000fc800078e00ff */
[----:B------:R-:W-:Y:S05]  /*1ef0*/  RET.REL.NODEC R4 `(_Z10fft_kernelPN6thrust24THRUST_300001_SM_1000_NS7complexIdEEii) ;  /* 0xffffffe004407950 */ /* 0x000fea0003c3ffff */
.L_x_25:
        /* <DEDUP_REMOVED lines=16> */
.L_x_28:


//--------------------- .text._Z27bit_reversal_reorder_kernelPN6thrust24THRUST_300001_SM_1000_NS7complexIdEES3_Pii --------------------------
	.section	.text._Z27bit_reversal_reorder_kernelPN6thrust24THRUST_300001_SM_1000_NS7complexIdEES3_Pii,"ax",@progbits
	.align	128
        .global         _Z27bit_reversal_reorder_kernelPN6thrust24THRUST_300001_SM_1000_NS7complexIdEES3_Pii
        .type           _Z27bit_reversal_reorder_kernelPN6thrust24THRUST_300001_SM_1000_NS7complexIdEES3_Pii,@function
        .size           _Z27bit_reversal_reorder_kernelPN6thrust24THRUST_300001_SM_1000_NS7complexIdEES3_Pii,(.L_x_32 - _Z27bit_reversal_reorder_kernelPN6thrust24THRUST_300001_SM_1000_NS7complexIdEES3_Pii)
        .other          _Z27bit_reversal_reorder_kernelPN6thrust24THRUST_300001_SM_1000_NS7complexIdEES3_Pii,@"STO_CUDA_ENTRY STV_DEFAULT"
_Z27bit_reversal_reorder_kernelPN6thrust24THRUST_300001_SM_1000_NS7complexIdEES3_Pii:
.text._Z27bit_reversal_reorder_kernelPN6thrust24THRUST_300001_SM_1000_NS7complexIdEES3_Pii:
[----:B------:R-:W-:Y:S01]  /*0000*/  LDC R1, c[0x0][0x37c] ;  /* 0x0000df00ff017b82 */ /* 0x000fe20000000800 */
[----:B------:R-:W0:Y:S07]  /*0010*/  S2R R0, SR_TID.X ;  /* 0x0000000000007919 */ /* 0x000e2e0000002100 */
[----:B------:R-:W0:Y:S01]  /*0020*/  S2UR UR4, SR_CTAID.X ;  /* 0x00000000000479c3 */ /* 0x000e220000002500 */
[----:B------:R-:W1:Y:S07]  /*0030*/  LDCU UR5, c[0x0][0x398] ;  /* 0x00007300ff0577ac */ /* 0x000e6e0008000800 */
[----:B------:R-:W0:Y:S02]  /*0040*/  LDC R5, c[0x0][0x360] ;  /* 0x0000d800ff057b82 */ /* 0x000e240000000800 */
[----:B0-----:R-:W-:-:S05]  /*0050*/  IMAD R5, R5, UR4, R0 ;  /* 0x0000000405057c24 */ /* 0x001fca000f8e0200 */
[----:B-1----:R-:W-:-:S13]  /*0060*/  ISETP.GE.AND P0, PT, R5, UR5, PT ;  /* 0x0000000505007c0c */ /* 0x002fda000bf06270 */
[----:B------:R-:W-:Y:S05]  /*0070*/  @P0 EXIT ;  /* 0x000000000000094d */ /* 0x000fea0003800000 */
[----:B------:R-:W0:Y:S01]  /*0080*/  LDC.64 R2, c[0x0][0x390] ;  /* 0x0000e400ff027b82 */ /* 0x000e220000000a00 */
[----:B------:R-:W1:Y:S07]  /*0090*/  LDCU.64 UR4, c[0x0][0x358] ;  /* 0x00006b00ff0477ac */ /* 0x000e6e0008000a00 */
[----:B------:R-:W2:Y:S01]  /*00a0*/  LDC.64 R6, c[0x0][0x380] ;  /* 0x0000e000ff067b82 */ /* 0x000ea20000000a00 */
[----:B0-----:R-:W-:-:S06]  /*00b0*/  IMAD.WIDE R2, R5, 0x4, R2 ;  /* 0x0000000405027825 */ /* 0x001fcc00078e0202 */
[----:B-1----:R-:W3:Y:S01]  /*00c0*/  LDG.E R3, desc[UR4][R2.64] ;  /* 0x0000000402037981 */ /* 0x002ee2000c1e1900 */
[----:B--2---:R-:W-:Y:S02]  /*00d0*/  IMAD.WIDE R6, R5, 0x10, R6 ;  /* 0x0000001005067825 */ /* 0x004fe400078e0206 */
[----:B------:R-:W3:Y:S03]  /*00e0*/  LDC.64 R4, c[0x0][0x388] ;  /* 0x0000e200ff047b82 */ /* 0x000ee60000000a00 */
[----:B------:R-:W2:Y:S01]  /*00f0*/  LDG.E.128 R8, desc[UR4][R6.64] ;  /* 0x0000000406087981 */ /* 0x000ea2000c1e1d00 */
[----:B---3--:R-:W-:-:S05]  /*0100*/  IMAD.WIDE R4, R3, 0x10, R4 ;  /* 0x0000001003047825 */ /* 0x008fca00078e0204 */
[----:B--2---:R-:W-:Y:S01]  /*0110*/  STG.E.128 desc[UR4][R4.64], R8 ;  /* 0x0000000804007986 */ /* 0x004fe2000c101d04 */
[----:B------:R-:W-:Y:S05]  /*0120*/  EXIT ;  /* 0x000000000000794d */ /* 0x000fea0003800000 */
.L_x_26:
        /* <DEDUP_REMOVED lines=13> */
.L_x_32:


//--------------------- .nv.global.init           --------------------------
	.section	.nv.global.init,"aw",@progbits
	.align	16
.nv.global.init:
	.type		__cudart_sin_cos_coeffs,@object
	.size		__cudart_sin_cos_coeffs,(__cudart_i2opi_d - __cudart_sin_cos_coeffs)
__cudart_sin_cos_coeffs:
        /*0000*/ 	.byte	0x46, 0xd2, 0xb0, 0x2c, 0xf1, 0xe5, 0x5a, 0xbe, 0x92, 0xe3, 0xac, 0x69, 0xe3, 0x1d, 0xc7, 0x3e
        /*0010*/ 	.byte	0xa1, 0x62, 0xdb, 0x19, 0xa0, 0x01, 0x2a, 0xbf, 0x18, 0x08, 0x11, 0x11, 0x11, 0x11, 0x81, 0x3f
        /*0020*/ 	.byte	0x54, 0x55, 0x55, 0x55, 0x55, 0x55, 0xc5, 0xbf, 0x00, 0x00, 0x00, 0x00, 0x00, 0x00, 0x00, 0x00
        /*0030*/ 	.byte	0x00, 0x00, 0x00, 0x00, 0x00, 0x00, 0x00, 0x00, 0x64, 0x81, 0xfd, 0x20, 0x83, 0xff, 0xa8, 0xbd
        /*0040*/ 	.byte	0x28, 0x85, 0xef, 0xc1, 0xa7, 0xee, 0x21, 0x3e, 0xd9, 0xe6, 0x06, 0x8e, 0x4f, 0x7e, 0x92, 0xbe
        /*0050*/ 	.byte	0xe9, 0xbc, 0xdd, 0x19, 0xa0, 0x01, 0xfa, 0x3e, 0x47, 0x5d, 0xc1, 0x16, 0x6c, 0xc1, 0x56, 0xbf
        /*0060*/ 	.byte	0x51, 0x55, 0x55, 0x55, 0x55, 0x55, 0xa5, 0x3f, 0x00, 0x00, 0x00, 0x00, 0x00, 0x00, 0xe0, 0xbf
        /*0070*/ 	.byte	0x00, 0x00, 0x00, 0x00, 0x00, 0x00, 0xf0, 0x3f, 0x00, 0x00, 0x00, 0x00, 0x00, 0x00, 0x00, 0x00
	.type		__cudart_i2opi_d,@object
	.size		__cudart_i2opi_d,(.L_28 - __cudart_i2opi_d)
__cudart_i2opi_d:
        /* <DEDUP_REMOVED lines=9> */
.L_28:


//--------------------- .nv.shared.reserved.0     --------------------------
	.section	.nv.shared.reserved.0,"aw",@nobits
	.weak		__nv_reservedSMEM_offset_0_alias
	.size		__nv_reservedSMEM_offset_0_alias, 0, 64
	.other		__nv_reservedSMEM_offset_0_alias,@"STO_CUDA_RESERVED_SHARED STV_DEFAULT"
__nv_reservedSMEM_offset_0_alias:
	.zero		0
	.zero		64


//--------------------- .nv.global                --------------------------
	.section	.nv.global,"aw",@nobits
.nv.global:
	.type		_ZN34_INTERNAL_91ceacde_4_k_cu_f2bbf3e94cuda3std3__48in_placeE,@object
	.size		_ZN34_INTERNAL_91ceacde_4_k_cu_f2bbf3e94cuda3std3__48in_placeE,(_ZN34_INTERNAL_91ceacde_4_k_cu_f2bbf3e94cuda3std6ranges3__45__cpo8distanceE - _ZN34_INTERNAL_91ceacde_4_k_cu_f2bbf3e94cuda3std3__48in_placeE)
_ZN34_INTERNAL_91ceacde_4_k_cu_f2bbf3e94cuda3std3__48in_placeE:
	.zero		1
	.type		_ZN34_INTERNAL_91ceacde_4_k_cu_f2bbf3e94cuda3std6ranges3__45__cpo8distanceE,@object
	.size		_ZN34_INTERNAL_91ceacde_4_k_cu_f2bbf3e94cuda3std6ranges3__45__cpo8distanceE,(_ZN34_INTERNAL_91ceacde_4_k_cu_f2bbf3e94cuda3std3__45__cpo6cbeginE - _ZN34_INTERNAL_91ceacde_4_k_cu_f2bbf3e94cuda3std6ranges3__45__cpo8distanceE)
_ZN34_INTERNAL_91ceacde_4_k_cu_f2bbf3e94cuda3std6ranges3__45__cpo8distanceE:
	.zero		1
	.type		_ZN34_INTERNAL_91ceacde_4_k_cu_f2bbf3e94cuda3std3__45__cpo6cbeginE,@object
	.size		_ZN34_INTERNAL_91ceacde_4_k_cu_f2bbf3e94cuda3std3__45__cpo6cbeginE,(_ZN34_INTERNAL_91ceacde_4_k_cu_f2bbf3e94cuda3std6ranges3__45__cpo7advanceE - _ZN34_INTERNAL_91ceacde_4_k_cu_f2bbf3e94cuda3std3__45__cpo6cbeginE)
_ZN34_INTERNAL_91ceacde_4_k_cu_f2bbf3e94cuda3std3__45__cpo6cbeginE:
	.zero		1
	.type		_ZN34_INTERNAL_91ceacde_4_k_cu_f2bbf3e94cuda3std6ranges3__45__cpo7advanceE,@object
	.size		_ZN34_INTERNAL_91ceacde_4_k_cu_f2bbf3e94cuda3std6ranges3__45__cpo7advanceE,(_ZN34_INTERNAL_91ceacde_4_k_cu_f2bbf3e94cuda3std3__45__cpo7crbeginE - _ZN34_INTERNAL_91ceacde_4_k_cu_f2bbf3e94cuda3std6ranges3__45__cpo7advanceE)
_ZN34_INTERNAL_91ceacde_4_k_cu_f2bbf3e94cuda3std6ranges3__45__cpo7advanceE:
	.zero		1
	.type		_ZN34_INTERNAL_91ceacde_4_k_cu_f2bbf3e94cuda3std3__45__cpo7crbeginE,@object
	.size		_ZN34_INTERNAL_91ceacde_4_k_cu_f2bbf3e94cuda3std3__45__cpo7crbeginE,(_ZN34_INTERNAL_91ceacde_4_k_cu_f2bbf3e94cuda3std6ranges3__45__cpo4dataE - _ZN34_INTERNAL_91ceacde_4_k_cu_f2bbf3e94cuda3std3__45__cpo7crbeginE)
_ZN34_INTERNAL_91ceacde_4_k_cu_f2bbf3e94cuda3std3__45__cpo7crbeginE:
	.zero		1
	.type		_ZN34_INTERNAL_91ceacde_4_k_cu_f2bbf3e94cuda3std6ranges3__45__cpo4dataE,@object
	.size		_ZN34_INTERNAL_91ceacde_4_k_cu_f2bbf3e94cuda3std6ranges3__45__cpo4dataE,(_ZN34_INTERNAL_91ceacde_4_k_cu_f2bbf3e94cuda3std6ranges3__45__cpo5beginE - _ZN34_INTERNAL_91ceacde_4_k_cu_f2bbf3e94cuda3std6ranges3__45__cpo4dataE)
_ZN34_INTERNAL_91ceacde_4_k_cu_f2bbf3e94cuda3std6ranges3__45__cpo4dataE:
	.zero		1
	.type		_ZN34_INTERNAL_91ceacde_4_k_cu_f2bbf3e94cuda3std6ranges3__45__cpo5beginE,@object
	.size		_ZN34_INTERNAL_91ceacde_4_k_cu_f2bbf3e94cuda3std6ranges3__45__cpo5beginE,(_ZN34_INTERNAL_91ceacde_4_k_cu_f2bbf3e94cuda3std3__436_GLOBAL__N__91ceacde_4_k_cu_f2bbf3e96ignoreE - _ZN34_INTERNAL_91ceacde_4_k_cu_f2bbf3e94cuda3std6ranges3__45__cpo5beginE)
_ZN34_INTERNAL_91ceacde_4_k_cu_f2bbf3e94cuda3std6ranges3__45__cpo5beginE:
	.zero		1
	.type		_ZN34_INTERNAL_91ceacde_4_k_cu_f2bbf3e94cuda3std3__436_GLOBAL__N__91ceacde_4_k_cu_f2bbf3e96ignoreE,@object
	.size		_ZN34_INTERNAL_91ceacde_4_k_cu_f2bbf3e94cuda3std3__436_GLOBAL__N__91ceacde_4_k_cu_f2bbf3e96ignoreE,(_ZN34_INTERNAL_91ceacde_4_k_cu_f2bbf3e94cuda3std6ranges3__45__cpo4sizeE - _ZN34_INTERNAL_91ceacde_4_k_cu_f2bbf3e94cuda3std3__436_GLOBAL__N__91ceacde_4_k_cu_f2bbf3e96ignoreE)
_ZN34_INTERNAL_91ceacde_4_k_cu_f2bbf3e94cuda3std3__436_GLOBAL__N__91ceacde_4_k_cu_f2bbf3e96ignoreE:
	.zero		1
	.type		_ZN34_INTERNAL_91ceacde_4_k_cu_f2bbf3e94cuda3std6ranges3__45__cpo4sizeE,@object
	.size		_ZN34_INTERNAL_91ceacde_4_k_cu_f2bbf3e94cuda3std6ranges3__45__cpo4sizeE,(_ZN34_INTERNAL_91ceacde_4_k_cu_f2bbf3e94cuda3std3__45__cpo5beginE - _ZN34_INTERNAL_91ceacde_4_k_cu_f2bbf3e94cuda3std6ranges3__45__cpo4sizeE)
_ZN34_INTERNAL_91ceacde_4_k_cu_f2bbf3e94cuda3std6ranges3__45__cpo4sizeE:
	.zero		1
	.type		_ZN34_INTERNAL_91ceacde_4_k_cu_f2bbf3e94cuda3std3__45__cpo5beginE,@object
	.size		_ZN34_INTERNAL_91ceacde_4_k_cu_f2bbf3e94cuda3std3__45__cpo5beginE,(_ZN34_INTERNAL_91ceacde_4_k_cu_f2bbf3e94cuda3std6ranges3__45__cpo6cbeginE - _ZN34_INTERNAL_91ceacde_4_k_cu_f2bbf3e94cuda3std3__45__cpo5beginE)
_ZN34_INTERNAL_91ceacde_4_k_cu_f2bbf3e94cuda3std3__45__cpo5beginE:
	.zero		1
	.type		_ZN34_INTERNAL_91ceacde_4_k_cu_f2bbf3e94cuda3std6ranges3__45__cpo6cbeginE,@object
	.size		_ZN34_INTERNAL_91ceacde_4_k_cu_f2bbf3e94cuda3std6ranges3__45__cpo6cbeginE,(_ZN34_INTERNAL_91ceacde_4_k_cu_f2bbf3e94cuda3std3__45__cpo6rbeginE - _ZN34_INTERNAL_91ceacde_4_k_cu_f2bbf3e94cuda3std6ranges3__45__cpo6cbeginE)
_ZN34_INTERNAL_91ceacde_4_k_cu_f2bbf3e94cuda3std6ranges3__45__cpo6cbeginE:
	.zero		1
	.type		_ZN34_INTERNAL_91ceacde_4_k_cu_f2bbf3e94cuda3std3__45__cpo6rbeginE,@object
	.size		_ZN34_INTERNAL_91ceacde_4_k_cu_f2bbf3e94cuda3std3__45__cpo6rbeginE,(_ZN34_INTERNAL_91ceacde_4_k_cu_f2bbf3e94cuda3std6ranges3__45__cpo4nextE - _ZN34_INTERNAL_91ceacde_4_k_cu_f2bbf3e94cuda3std3__45__cpo6rbeginE)
_ZN34_INTERNAL_91ceacde_4_k_cu_f2bbf3e94cuda3std3__45__cpo6rbeginE:
	.zero		1
	.type		_ZN34_INTERNAL_91ceacde_4_k_cu_f2bbf3e94cuda3std6ranges3__45__cpo4nextE,@object
	.size		_ZN34_INTERNAL_91ceacde_4_k_cu_f2bbf3e94cuda3std6ranges3__45__cpo4nextE,(_ZN34_INTERNAL_91ceacde_4_k_cu_f2bbf3e94cuda3std6ranges3__45__cpo4swapE - _ZN34_INTERNAL_91ceacde_4_k_cu_f2bbf3e94cuda3std6ranges3__45__cpo4nextE)
_ZN34_INTERNAL_91ceacde_4_k_cu_f2bbf3e94cuda3std6ranges3__45__cpo4nextE:
	.zero		1
	.type		_ZN34_INTERNAL_91ceacde_4_k_cu_f2bbf3e94cuda3std6ranges3__45__cpo4swapE,@object
	.size		_ZN34_INTERNAL_91ceacde_4_k_cu_f2bbf3e94cuda3std6ranges3__45__cpo4swapE,(_ZN34_INTERNAL_91ceacde_4_k_cu_f2bbf3e94cuda3std3__420unreachable_sentinelE - _ZN34_INTERNAL_91ceacde_4_k_cu_f2bbf3e94cuda3std6ranges3__45__cpo4swapE)
_ZN34_INTERNAL_91ceacde_4_k_cu_f2bbf3e94cuda3std6ranges3__45__cpo4swapE:
	.zero		1
	.type		_ZN34_INTERNAL_91ceacde_4_k_cu_f2bbf3e94cuda3std3__420unreachable_sentinelE,@object
	.size		_ZN34_INTERNAL_91ceacde_4_k_cu_f2bbf3e94cuda3std3__420unreachable_sentinelE,(_ZN34_INTERNAL_91ceacde_4_k_cu_f2bbf3e96thrust24THRUST_300001_SM_1000_NS6system6detail10sequential3seqE - _ZN34_INTERNAL_91ceacde_4_k_cu_f2bbf3e94cuda3std3__420unreachable_sentinelE)
_ZN34_INTERNAL_91ceacde_4_k_cu_f2bbf3e94cuda3std3__420unreachable_sentinelE:
	.zero		1
	.type		_ZN34_INTERNAL_91ceacde_4_k_cu_f2bbf3e96thrust24THRUST_300001_SM_1000_NS6system6detail10sequential3seqE,@object
	.size		_ZN34_INTERNAL_91ceacde_4_k_cu_f2bbf3e96thrust24THRUST_300001_SM_1000_NS6system6detail10sequential3seqE,(_ZN34_INTERNAL_91ceacde_4_k_cu_f2bbf3e94cuda3std3__45__cpo4cendE - _ZN34_INTERNAL_91ceacde_4_k_cu_f2bbf3e96thrust24THRUST_300001_SM_1000_NS6system6detail10sequential3seqE)
_ZN34_INTERNAL_91ceacde_4_k_cu_f2bbf3e96thrust24THRUST_300001_SM_1000_NS6system6detail10sequential3seqE:
	.zero		1
	.type		_ZN34_INTERNAL_91ceacde_4_k_cu_f2bbf3e94cuda3std3__45__cpo4cendE,@object
	.size		_ZN34_INTERNAL_91ceacde_4_k_cu_f2bbf3e94cuda3std3__45__cpo4cendE,(_ZN34_INTERNAL_91ceacde_4_k_cu_f2bbf3e94cuda3std6ranges3__45__cpo9iter_swapE - _ZN34_INTERNAL_91ceacde_4_k_cu_f2bbf3e94cuda3std3__45__cpo4cendE)
_ZN34_INTERNAL_91ceacde_4_k_cu_f2bbf3e94cuda3std3__45__cpo4cendE:
	.zero		1
	.type		_ZN34_INTERNAL_91ceacde_4_k_cu_f2bbf3e94cuda3std6ranges3__45__cpo9iter_swapE,@object
	.size		_ZN34_INTERNAL_91ceacde_4_k_cu_f2bbf3e94cuda3std6ranges3__45__cpo9iter_swapE,(_ZN34_INTERNAL_91ceacde_4_k_cu_f2bbf3e94cuda3std3__45__cpo5crendE - _ZN34_INTERNAL_91ceacde_4_k_cu_f2bbf3e94cuda3std6ranges3__45__cpo9iter_swapE)
_ZN34_INTERNAL_91ceacde_4_k_cu_f2bbf3e94cuda3std6ranges3__45__cpo9iter_swapE:
	.zero		1
	.type		_ZN34_INTERNAL_91ceacde_4_k_cu_f2bbf3e94cuda3std3__45__cpo5crendE,@object
	.size		_ZN34_INTERNAL_91ceacde_4_k_cu_f2bbf3e94cuda3std3__45__cpo5crendE,(_ZN34_INTERNAL_91ceacde_4_k_cu_f2bbf3e94cuda3std6ranges3__45__cpo5cdataE - _ZN34_INTERNAL_91ceacde_4_k_cu_f2bbf3e94cuda3std3__45__cpo5crendE)
_ZN34_INTERNAL_91ceacde_4_k_cu_f2bbf3e94cuda3std3__45__cpo5crendE:
	.zero		1
	.type		_ZN34_INTERNAL_91ceacde_4_k_cu_f2bbf3e94cuda3std6ranges3__45__cpo5cdataE,@object
	.size		_ZN34_INTERNAL_91ceacde_4_k_cu_f2bbf3e94cuda3std6ranges3__45__cpo5cdataE,(_ZN34_INTERNAL_91ceacde_4_k_cu_f2bbf3e94cuda3std6ranges3__45__cpo3endE - _ZN34_INTERNAL_91ceacde_4_k_cu_f2bbf3e94cuda3std6ranges3__45__cpo5cdataE)
_ZN34_INTERNAL_91ceacde_4_k_cu_f2bbf3e94cuda3std6ranges3__45__cpo5cdataE:
	.zero		1
	.type		_ZN34_INTERNAL_91ceacde_4_k_cu_f2bbf3e94cuda3std6ranges3__45__cpo3endE,@object
	.size		_ZN34_INTERNAL_91ceacde_4_k_cu_f2bbf3e94cuda3std6ranges3__45__cpo3endE,(_ZN34_INTERNAL_91ceacde_4_k_cu_f2bbf3e94cuda3std3__419piecewise_constructE - _ZN34_INTERNAL_91ceacde_4_k_cu_f2bbf3e94cuda3std6ranges3__45__cpo3endE)
_ZN34_INTERNAL_91ceacde_4_k_cu_f2bbf3e94cuda3std6ranges3__45__cpo3endE:
	.zero		1
	.type		_ZN34_INTERNAL_91ceacde_4_k_cu_f2bbf3e94cuda3std3__419piecewise_constructE,@object
	.size		_ZN34_INTERNAL_91ceacde_4_k_cu_f2bbf3e94cuda3std3__419piecewise_constructE,(_ZN34_INTERNAL_91ceacde_4_k_cu_f2bbf3e94cuda3std6ranges3__45__cpo5ssizeE - _ZN34_INTERNAL_91ceacde_4_k_cu_f2bbf3e94cuda3std3__419piecewise_constructE)
_ZN34_INTERNAL_91ceacde_4_k_cu_f2bbf3e94cuda3std3__419piecewise_constructE:
	.zero		1
	.type		_ZN34_INTERNAL_91ceacde_4_k_cu_f2bbf3e94cuda3std6ranges3__45__cpo5ssizeE,@object
	.size		_ZN34_INTERNAL_91ceacde_4_k_cu_f2bbf3e94cuda3std6ranges3__45__cpo5ssizeE,(_ZN34_INTERNAL_91ceacde_4_k_cu_f2bbf3e94cuda3std3__45__cpo3endE - _ZN34_INTERNAL_91ceacde_4_k_cu_f2bbf3e94cuda3std6ranges3__45__cpo5ssizeE)
_ZN34_INTERNAL_91ceacde_4_k_cu_f2bbf3e94cuda3std6ranges3__45__cpo5ssizeE:
	.zero		1
	.type		_ZN34_INTERNAL_91ceacde_4_k_cu_f2bbf3e94cuda3std3__45__cpo3endE,@object
	.size		_ZN34_INTERNAL_91ceacde_4_k_cu_f2bbf3e94cuda3std3__45__cpo3endE,(_ZN34_INTERNAL_91ceacde_4_k_cu_f2bbf3e94cuda3std6ranges3__45__cpo4cendE - _ZN34_INTERNAL_91ceacde_4_k_cu_f2bbf3e94cuda3std3__45__cpo3endE)
_ZN34_INTERNAL_91ceacde_4_k_cu_f2bbf3e94cuda3std3__45__cpo3endE:
	.zero		1
	.type		_ZN34_INTERNAL_91ceacde_4_k_cu_f2bbf3e94cuda3std6ranges3__45__cpo4cendE,@object
	.size		_ZN34_INTERNAL_91ceacde_4_k_cu_f2bbf3e94cuda3std6ranges3__45__cpo4cendE,(_ZN34_INTERNAL_91ceacde_4_k_cu_f2bbf3e94cuda3std3__45__cpo4rendE - _ZN34_INTERNAL_91ceacde_4_k_cu_f2bbf3e94cuda3std6ranges3__45__cpo4cendE)
_ZN34_INTERNAL_91ceacde_4_k_cu_f2bbf3e94cuda3std6ranges3__45__cpo4cendE:
	.zero		1
	.type		_ZN34_INTERNAL_91ceacde_4_k_cu_f2bbf3e94cuda3std3__45__cpo4rendE,@object
	.size		_ZN34_INTERNAL_91ceacde_4_k_cu_f2bbf3e94cuda3std3__45__cpo4rendE,(_ZN34_INTERNAL_91ceacde_4_k_cu_f2bbf3e94cuda3std6ranges3__45__cpo4prevE - _ZN34_INTERNAL_91ceacde_4_k_cu_f2bbf3e94cuda3std3__45__cpo4rendE)
_ZN34_INTERNAL_91ceacde_4_k_cu_f2bbf3e94cuda3std3__45__cpo4rendE:
	.zero		1
	.type		_ZN34_INTERNAL_91ceacde_4_k_cu_f2bbf3e94cuda3std6ranges3__45__cpo4prevE,@object
	.size		_ZN34_INTERNAL_91ceacde_4_k_cu_f2bbf3e94cuda3std6ranges3__45__cpo4prevE,(_ZN34_INTERNAL_91ceacde_4_k_cu_f2bbf3e94cuda3std6ranges3__45__cpo9iter_moveE - _ZN34_INTERNAL_91ceacde_4_k_cu_f2bbf3e94cuda3std6ranges3__45__cpo4prevE)
_ZN34_INTERNAL_91ceacde_4_k_cu_f2bbf3e94cuda3std6ranges3__45__cpo4prevE:
	.zero		1
	.type		_ZN34_INTERNAL_91ceacde_4_k_cu_f2bbf3e94cuda3std6ranges3__45__cpo9iter_moveE,@object
	.size		_ZN34_INTERNAL_91ceacde_4_k_cu_f2bbf3e94cuda3std6ranges3__45__cpo9iter_moveE,(.L_13 - _ZN34_INTERNAL_91ceacde_4_k_cu_f2bbf3e94cuda3std6ranges3__45__cpo9iter_moveE)
_ZN34_INTERNAL_91ceacde_4_k_cu_f2bbf3e94cuda3std6ranges3__45__cpo9iter_moveE:
	.zero		1
.L_13:


//--------------------- .nv.constant0._Z22convert_to_gray_kernelPhS_iii --------------------------
	.section	.nv.constant0._Z22convert_to_gray_kernelPhS_iii,"a",@progbits
	.sectionflags	@""
	.align	4
.nv.constant0._Z22convert_to_gray_kernelPhS_iii:
	.zero		924


//--------------------- .nv.constant0._Z23center_frequency_kernelPN6thrust24THRUST_300001_SM_1000_NS7complexIdEEii --------------------------
	.section	.nv.constant0._Z23center_frequency_kernelPN6thrust24THRUST_300001_SM_1000_NS7complexIdEEii,"a",@progbits
	.sectionflags	@""
	.align	4
.nv.constant0._Z23center_frequency_kernelPN6thrust24THRUST_300001_SM_1000_NS7complexIdEEii:
	.zero		912


//--------------------- .nv.constant0._Z10fft_kernelPN6thrust24THRUST_300001_SM_1000_NS7complexIdEEii --------------------------
	.section	.nv.constant0._Z10fft_kernelPN6thrust24THRUST_300001_SM_1000_NS7complexIdEEii,"a",@progbits
	.sectionflags	@""
	.align	4
.nv.constant0._Z10fft_kernelPN6thrust24THRUST_300001_SM_1000_NS7complexIdEEii:
	.zero		912


//--------------------- .nv.constant0._Z27bit_reversal_reorder_kernelPN6thrust24THRUST_300001_SM_1000_NS7complexIdEES3_Pii --------------------------
	.section	.nv.constant0._Z27bit_reversal_reorder_kernelPN6thrust24THRUST_300001_SM_1000_NS7complexIdEES3_Pii,"a",@progbits
	.sectionflags	@""
	.align	4
.nv.constant0._Z27bit_reversal_reorder_kernelPN6thrust24THRUST_300001_SM_1000_NS7complexIdEES3_Pii:
	.zero		924


//--------------------- SYMBOLS --------------------------

	.type		.nv.reservedSmem.offset0,@object
	.size		.nv.reservedSmem.offset0,0x4
